	.target	sm_100a

	.elftype	@"ET_EXEC"


//--------------------- .note.nv.tkinfo           --------------------------
	.section	.note.nv.tkinfo,"",@"SHT_NOTE"
	.sectionflags	@"SHF_NOTE_NV_TKINFO"
	.tkinfo
        /*0018*/ 	.word	0x00000002
        /*0030*/ 	.string	""
        /*0030*/ 	.string	"ptxas"
        /*0030*/ 	.string	"Cuda compilation tools, release 13.0, V13.0.88"
        /*0030*/ 	.string	"Build cuda_13.0.r13.0/compiler.36424714_0"
        /*0030*/ 	.string	"-arch sm_100a -m 64 "



//--------------------- .note.nv.cuinfo           --------------------------
	.section	.note.nv.cuinfo,"",@"SHT_NOTE"
	.sectionflags	@"SHF_NOTE_NV_CUINFO"
        /*0018*/ 	.short	0x0002
        /*001a*/ 	.short	0x0064
        /*001c*/ 	.short	0x0082
	.zero		2


//--------------------- .nv.info                  --------------------------
	.section	.nv.info,"",@"SHT_CUDA_INFO"
	.align	4


	//----- nvinfo : EIATTR_REGCOUNT
	.align		4
        /*0000*/ 	.byte	0x04, 0x2f
        /*0002*/ 	.short	(.L_19 - .L_18)
	.align		4
.L_18:
        /*0004*/ 	.word	index@(_ZN7cutlass13device_kernelINS_4gemm6kernel13GemmUniversalIN4cute5tupleIJiiiiEEENS1_10collective13CollectiveMmaINS1_35MainloopSm100TmaUmmaWarpSpecializedILi20ELi2ELi4ENS5_IJNS4_1CILi4EEENSA_ILi2EEENSA_ILi1EEEEEEEENS5_IJNSA_ILi256EEENSA_ILi64EEESH_EEENS_12float_e4m3_tENS5_IJlSD_lEEESJ_SK_NS4_8TiledMMAINS4_8MMA_AtomIJNS4_10MMA_TraitsINS4_25SM100_MMA_F8F6F4_2x1SM_SSEJSJ_SJ_fSG_SH_NS4_17integral_constantINS4_4UMMA5MajorELSR_0EEESS_NSP_INSQ_7ScaleInELST_0EEESU_EEEEEENS4_6LayoutINS5_IJSD_SD_SD_EEENS5_IJNSA_ILi0EEESZ_SZ_EEEEENS5_IJNS4_10UnderscoreES12_S12_EEEEENS4_28SM100_TMA_2SM_LOAD_MULTICASTENS4_14ComposedLayoutINS4_7SwizzleILi2ELi4ELi3EEENS4_18smem_ptr_flag_bitsILi8EEENSX_INS5_IJNSA_ILi8EEESH_EEENS5_IJSH_SD_EEEEEEEvNS4_8identityES15_S1F_vS1G_EENS_8epilogue10collective18CollectiveEpilogueINS1I_23Sm100TmaWarpSpecializedILi1ELi1ELi64ELb0ELb0EEEJNS5_IJNSA_ILi128EEESH_SH_EEENS5_IJNSX_IS1N_SD_EENSX_ISH_SD_EEEEESJ_SK_SJ_SK_NS1I_6fusion15FusionCallbacksIS1M_NS1S_17LinearCombinationISJ_fSJ_fLNS_15FloatRoundStyleE2EEES1O_S1R_JEEENS4_5SM1004TMEM4LOAD26SM100_TMEM_LOAD_32dp32b64xENS4_13SM90_TMA_LOADES1F_NS4_39AutoVectorizingCopyWithAssumedAlignmentILi128EEENS4_14SM90_TMA_STOREES1F_S24_S24_EEEvvEEEEvNT_6ParamsE)
        /*0008*/ 	.word	0x0000009a


	//----- nvinfo : EIATTR_FRAME_SIZE
	.align		4
.L_19:
        /*000c*/ 	.byte	0x04, 0x11
        /*000e*/ 	.short	(.L_21 - .L_20)
	.align		4
.L_20:
        /*0010*/ 	.word	index@($__internal_2_$__cuda_sm10x_tcgen05_guardrail_trap_unallocated_columns_being_dealloced)
        /*0014*/ 	.word	0x00000000


	//----- nvinfo : EIATTR_FRAME_SIZE
	.align		4
.L_21:
        /*0018*/ 	.byte	0x04, 0x11
        /*001a*/ 	.short	(.L_23 - .L_22)
	.align		4
.L_22:
        /*001c*/ 	.word	index@($__internal_1_$__cuda_sm10x_tcgen05_guardrail_trap_phase_invalid_during_alloc)
        /*0020*/ 	.word	0x00000000


	//----- nvinfo : EIATTR_FRAME_SIZE
	.align		4
.L_23:
        /*0024*/ 	.byte	0x04, 0x11
        /*0026*/ 	.short	(.L_25 - .L_24)
	.align		4
.L_24:
        /*0028*/ 	.word	index@($__internal_0_$__cuda_sm10x_tcgen05_guardrail_trap_col_being_dealloced_not_returned_by_alloc)
        /*002c*/ 	.word	0x00000000


	//----- nvinfo : EIATTR_FRAME_SIZE
	.align		4
.L_25:
        /*0030*/ 	.byte	0x04, 0x11
        /*0032*/ 	.short	(.L_27 - .L_26)
	.align		4
.L_26:
        /*0034*/ 	.word	index@(_ZN7cutlass13device_kernelINS_4gemm6kernel13GemmUniversalIN4cute5tupleIJiiiiEEENS1_10collective13CollectiveMmaINS1_35MainloopSm100TmaUmmaWarpSpecializedILi20ELi2ELi4ENS5_IJNS4_1CILi4EEENSA_ILi2EEENSA_ILi1EEEEEEEENS5_IJNSA_ILi256EEENSA_ILi64EEESH_EEENS_12float_e4m3_tENS5_IJlSD_lEEESJ_SK_NS4_8TiledMMAINS4_8MMA_AtomIJNS4_10MMA_TraitsINS4_25SM100_MMA_F8F6F4_2x1SM_SSEJSJ_SJ_fSG_SH_NS4_17integral_constantINS4_4UMMA5MajorELSR_0EEESS_NSP_INSQ_7ScaleInELST_0EEESU_EEEEEENS4_6LayoutINS5_IJSD_SD_SD_EEENS5_IJNSA_ILi0EEESZ_SZ_EEEEENS5_IJNS4_10UnderscoreES12_S12_EEEEENS4_28SM100_TMA_2SM_LOAD_MULTICASTENS4_14ComposedLayoutINS4_7SwizzleILi2ELi4ELi3EEENS4_18smem_ptr_flag_bitsILi8EEENSX_INS5_IJNSA_ILi8EEESH_EEENS5_IJSH_SD_EEEEEEEvNS4_8identityES15_S1F_vS1G_EENS_8epilogue10collective18CollectiveEpilogueINS1I_23Sm100TmaWarpSpecializedILi1ELi1ELi64ELb0ELb0EEEJNS5_IJNSA_ILi128EEESH_SH_EEENS5_IJNSX_IS1N_SD_EENSX_ISH_SD_EEEEESJ_SK_SJ_SK_NS1I_6fusion15FusionCallbacksIS1M_NS1S_17LinearCombinationISJ_fSJ_fLNS_15FloatRoundStyleE2EEES1O_S1R_JEEENS4_5SM1004TMEM4LOAD26SM100_TMEM_LOAD_32dp32b64xENS4_13SM90_TMA_LOADES1F_NS4_39AutoVectorizingCopyWithAssumedAlignmentILi128EEENS4_14SM90_TMA_STOREES1F_S24_S24_EEEvvEEEEvNT_6ParamsE)
        /*0038*/ 	.word	0x00000000


	//----- nvinfo : EIATTR_MIN_STACK_SIZE
	.align		4
.L_27:
        /*003c*/ 	.byte	0x04, 0x12
        /*003e*/ 	.short	(.L_29 - .L_28)
	.align		4
.L_28:
        /*0040*/ 	.word	index@(_ZN7cutlass13device_kernelINS_4gemm6kernel13GemmUniversalIN4cute5tupleIJiiiiEEENS1_10collective13CollectiveMmaINS1_35MainloopSm100TmaUmmaWarpSpecializedILi20ELi2ELi4ENS5_IJNS4_1CILi4EEENSA_ILi2EEENSA_ILi1EEEEEEEENS5_IJNSA_ILi256EEENSA_ILi64EEESH_EEENS_12float_e4m3_tENS5_IJlSD_lEEESJ_SK_NS4_8TiledMMAINS4_8MMA_AtomIJNS4_10MMA_TraitsINS4_25SM100_MMA_F8F6F4_2x1SM_SSEJSJ_SJ_fSG_SH_NS4_17integral_constantINS4_4UMMA5MajorELSR_0EEESS_NSP_INSQ_7ScaleInELST_0EEESU_EEEEEENS4_6LayoutINS5_IJSD_SD_SD_EEENS5_IJNSA_ILi0EEESZ_SZ_EEEEENS5_IJNS4_10UnderscoreES12_S12_EEEEENS4_28SM100_TMA_2SM_LOAD_MULTICASTENS4_14ComposedLayoutINS4_7SwizzleILi2ELi4ELi3EEENS4_18smem_ptr_flag_bitsILi8EEENSX_INS5_IJNSA_ILi8EEESH_EEENS5_IJSH_SD_EEEEEEEvNS4_8identityES15_S1F_vS1G_EENS_8epilogue10collective18CollectiveEpilogueINS1I_23Sm100TmaWarpSpecializedILi1ELi1ELi64ELb0ELb0EEEJNS5_IJNSA_ILi128EEESH_SH_EEENS5_IJNSX_IS1N_SD_EENSX_ISH_SD_EEEEESJ_SK_SJ_SK_NS1I_6fusion15FusionCallbacksIS1M_NS1S_17LinearCombinationISJ_fSJ_fLNS_15FloatRoundStyleE2EEES1O_S1R_JEEENS4_5SM1004TMEM4LOAD26SM100_TMEM_LOAD_32dp32b64xENS4_13SM90_TMA_LOADES1F_NS4_39AutoVectorizingCopyWithAssumedAlignmentILi128EEENS4_14SM90_TMA_STOREES1F_S24_S24_EEEvvEEEEvNT_6ParamsE)
        /*0044*/ 	.word	0x00000000
.L_29:


//--------------------- .nv.compat                --------------------------
	.section	.nv.compat,"",@"SHT_CUDA_COMPAT_INFO"
	.align	4
        /*0000*/ 	.byte	0x02, 0x09, 0x01, 0x00, 0x02, 0x02, 0x02, 0x00, 0x02, 0x05, 0x05, 0x00, 0x03, 0x07, 0x01, 0x01
        /*0010*/ 	.byte	0x02, 0x03, 0x01, 0x00, 0x02, 0x06, 0x01, 0x00, 0x04, 0x0b, 0x08, 0x00, 0x09, 0x00, 0x00, 0x00
        /*0020*/ 	.byte	0x00, 0x00, 0x00, 0x00


//--------------------- .nv.info._ZN7cutlass13device_kernelINS_4gemm6kernel13GemmUniversalIN4cute5tupleIJiiiiEEENS1_10collective13CollectiveMmaINS1_35MainloopSm100TmaUmmaWarpSpecializedILi20ELi2ELi4ENS5_IJNS4_1CILi4EEENSA_ILi2EEENSA_ILi1EEEEEEEENS5_IJNSA_ILi256EEENSA_ILi64EEESH_EEENS_12float_e4m3_tENS5_IJlSD_lEEESJ_SK_NS4_8TiledMMAINS4_8MMA_AtomIJNS4_10MMA_TraitsINS4_25SM100_MMA_F8F6F4_2x1SM_SSEJSJ_SJ_fSG_SH_NS4_17integral_constantINS4_4UMMA5MajorELSR_0EEESS_NSP_INSQ_7ScaleInELST_0EEESU_EEEEEENS4_6LayoutINS5_IJSD_SD_SD_EEENS5_IJNSA_ILi0EEESZ_SZ_EEEEENS5_IJNS4_10UnderscoreES12_S12_EEEEENS4_28SM100_TMA_2SM_LOAD_MULTICASTENS4_14ComposedLayoutINS4_7SwizzleILi2ELi4ELi3EEENS4_18smem_ptr_flag_bitsILi8EEENSX_INS5_IJNSA_ILi8EEESH_EEENS5_IJSH_SD_EEEEEEEvNS4_8identityES15_S1F_vS1G_EENS_8epilogue10collective18CollectiveEpilogueINS1I_23Sm100TmaWarpSpecializedILi1ELi1ELi64ELb0ELb0EEEJNS5_IJNSA_ILi128EEESH_SH_EEENS5_IJNSX_IS1N_SD_EENSX_ISH_SD_EEEEESJ_SK_SJ_SK_NS1I_6fusion15FusionCallbacksIS1M_NS1S_17LinearCombinationISJ_fSJ_fLNS_15FloatRoundStyleE2EEES1O_S1R_JEEENS4_5SM1004TMEM4LOAD26SM100_TMEM_LOAD_32dp32b64xENS4_13SM90_TMA_LOADES1F_NS4_39AutoVectorizingCopyWithAssumedAlignmentILi128EEENS4_14SM90_TMA_STOREES1F_S24_S24_EEEvvEEEEvNT_6ParamsE --------------------------
	.section	.nv.info._ZN7cutlass13device_kernelINS_4gemm6kernel13GemmUniversalIN4cute5tupleIJiiiiEEENS1_10collective13CollectiveMmaINS1_35MainloopSm100TmaUmmaWarpSpecializedILi20ELi2ELi4ENS5_IJNS4_1CILi4EEENSA_ILi2EEENSA_ILi1EEEEEEEENS5_IJNSA_ILi256EEENSA_ILi64EEESH_EEENS_12float_e4m3_tENS5_IJlSD_lEEESJ_SK_NS4_8TiledMMAINS4_8MMA_AtomIJNS4_10MMA_TraitsINS4_25SM100_MMA_F8F6F4_2x1SM_SSEJSJ_SJ_fSG_SH_NS4_17integral_constantINS4_4UMMA5MajorELSR_0EEESS_NSP_INSQ_7ScaleInELST_0EEESU_EEEEEENS4_6LayoutINS5_IJSD_SD_SD_EEENS5_IJNSA_ILi0EEESZ_SZ_EEEEENS5_IJNS4_10UnderscoreES12_S12_EEEEENS4_28SM100_TMA_2SM_LOAD_MULTICASTENS4_14ComposedLayoutINS4_7SwizzleILi2ELi4ELi3EEENS4_18smem_ptr_flag_bitsILi8EEENSX_INS5_IJNSA_ILi8EEESH_EEENS5_IJSH_SD_EEEEEEEvNS4_8identityES15_S1F_vS1G_EENS_8epilogue10collective18CollectiveEpilogueINS1I_23Sm100TmaWarpSpecializedILi1ELi1ELi64ELb0ELb0EEEJNS5_IJNSA_ILi128EEESH_SH_EEENS5_IJNSX_IS1N_SD_EENSX_ISH_SD_EEEEESJ_SK_SJ_SK_NS1I_6fusion15FusionCallbacksIS1M_NS1S_17LinearCombinationISJ_fSJ_fLNS_15FloatRoundStyleE2EEES1O_S1R_JEEENS4_5SM1004TMEM4LOAD26SM100_TMEM_LOAD_32dp32b64xENS4_13SM90_TMA_LOADES1F_NS4_39AutoVectorizingCopyWithAssumedAlignmentILi128EEENS4_14SM90_TMA_STOREES1F_S24_S24_EEEvvEEEEvNT_6ParamsE,"",@"SHT_CUDA_INFO"
	.sectionflags	@""
	.align	4


	//----- nvinfo : EIATTR_CUDA_API_VERSION
	.align		4
        /*0000*/ 	.byte	0x04, 0x37
        /*0002*/ 	.short	(.L_31 - .L_30)
.L_30:
        /*0004*/ 	.word	0x00000082


	//----- nvinfo : EIATTR_KPARAM_INFO
	.align		4
.L_31:
        /*0008*/ 	.byte	0x04, 0x17
        /*000a*/ 	.short	(.L_33 - .L_32)
.L_32:
        /*000c*/ 	.word	0x00000000
        /*0010*/ 	.short	0x0000
        /*0012*/ 	.short	0x0000
        /*0014*/ 	.byte	0x00, 0xf0, 0x01, 0x20


	//----- nvinfo : EIATTR_AT_ENTRY_FRAGMENTS
	.align		4
.L_33:
        /*0018*/ 	.byte	0x04, 0x4f
        /*001a*/ 	.short	(.L_35 - .L_34)


	//   ....[0]....
.L_34:
        /*001c*/ 	.word	0x00000007


	//----- nvinfo : EIATTR_RESERVED_SMEM_USED
	.align		4
.L_35:
        /*0020*/ 	.byte	0x01, 0x41
	.zero		2


	//----- nvinfo : EIATTR_SPARSE_MMA_MASK
	.align		4
        /*0024*/ 	.byte	0x03, 0x50
        /*0026*/ 	.short	0x0000


	//----- nvinfo : EIATTR_TCGEN05_2CTA_USED
	.align		4
        /*0028*/ 	.byte	0x01, 0x52
	.zero		2


	//----- nvinfo : EIATTR_MAXREG_COUNT
	.align		4
        /*002c*/ 	.byte	0x03, 0x1b
        /*002e*/ 	.short	0x00ff


	//----- nvinfo : EIATTR_NUM_BARRIERS
	.align		4
        /*0030*/ 	.byte	0x02, 0x4c
        /*0032*/ 	.byte	0x07
	.zero		1


	//----- nvinfo : EIATTR_EXTERNS
	.align		4
        /*0034*/ 	.byte	0x04, 0x0f
        /*0036*/ 	.short	(.L_37 - .L_36)


	//   ....[0]....
	.align		4
.L_36:
        /*0038*/ 	.word	index@(__assertfail)


	//----- nvinfo : EIATTR_MERCURY_ISA_VERSION
	.align		4
.L_37:
        /*003c*/ 	.byte	0x03, 0x5f
        /*003e*/ 	.short	0x0101


	//----- nvinfo : EIATTR_INT_WARP_WIDE_INSTR_OFFSETS
	.align		4
        /*0040*/ 	.byte	0x04, 0x31
        /*0042*/ 	.short	(.L_39 - .L_38)


	//   ....[0]....
.L_38:
        /*0044*/ 	.word	0x00000f50


	//   ....[1]....
        /*0048*/ 	.word	0x00000fd0


	//   ....[2]....
        /*004c*/ 	.word	0x00004cd0


	//   ....[3]....
        /*0050*/ 	.word	0x00004d00


	//   ....[4]....
        /*0054*/ 	.word	0x00004d50


	//   ....[5]....
        /*0058*/ 	.word	0x000057e0


	//   ....[6]....
        /*005c*/ 	.word	0x00005890


	//----- nvinfo : EIATTR_COOP_GROUP_MASK_REGIDS
	.align		4
.L_39:
        /*0060*/ 	.byte	0x04, 0x29
        /*0062*/ 	.short	(.L_41 - .L_40)


	//   ....[0]....
.L_40:
        /*0064*/ 	.word	0xffffffff


	//   ....[1]....
        /*0068*/ 	.word	0xffffffff


	//   ....[2]....
        /*006c*/ 	.word	0xffffffff


	//   ....[3]....
        /*0070*/ 	.word	0xffffffff


	//   ....[4]....
        /*0074*/ 	.word	0xffffffff


	//   ....[5]....
        /*0078*/ 	.word	0xffffffff


	//   ....[6]....
        /*007c*/ 	.word	0xffffffff


	//   ....[7]....
        /*0080*/ 	.word	0xffffffff


	//   ....[8]....
        /*0084*/ 	.word	0xffffffff


	//   ....[9]....
        /*0088*/ 	.word	0xffffffff


	//   ....[10]....
        /*008c*/ 	.word	0xffffffff


	//   ....[11]....
        /*0090*/ 	.word	0xffffffff


	//   ....[12]....
        /*0094*/ 	.word	0xffffffff


	//   ....[13]....
        /*0098*/ 	.word	0xffffffff


	//----- nvinfo : EIATTR_COOP_GROUP_INSTR_OFFSETS
	.align		4
.L_41:
        /*009c*/ 	.byte	0x04, 0x28
        /*009e*/ 	.short	(.L_43 - .L_42)


	//   ....[0]....
.L_42:
        /*00a0*/ 	.word	0x000000c0


	//   ....[1]....
        /*00a4*/ 	.word	0x00000500


	//   ....[2]....
        /*00a8*/ 	.word	0x000008f0


	//   ....[3]....
        /*00ac*/ 	.word	0x00000a20


	//   ....[4]....
        /*00b0*/ 	.word	0x00000b10


	//   ....[5]....
        /*00b4*/ 	.word	0x00000c70


	//   ....[6]....
        /*00b8*/ 	.word	0x00000e00


	//   ....[7]....
        /*00bc*/ 	.word	0x00001050


	//   ....[8]....
        /*00c0*/ 	.word	0x00002480


	//   ....[9]....
        /*00c4*/ 	.word	0x00003ba0


	//   ....[10]....
        /*00c8*/ 	.word	0x00004070


	//   ....[11]....
        /*00cc*/ 	.word	0x000040a0


	//   ....[12]....
        /*00d0*/ 	.word	0x00004bf0


	//   ....[13]....
        /*00d4*/ 	.word	0x00004df0


	//----- nvinfo : EIATTR_VRC_CTA_INIT_COUNT
	.align		4
.L_43:
        /*00d8*/ 	.byte	0x02, 0x4a
        /*00da*/ 	.byte	0x80
	.zero		1


	//----- nvinfo : EIATTR_SYSCALL_OFFSETS
	.align		4
        /*00dc*/ 	.byte	0x04, 0x46
        /*00de*/ 	.short	(.L_45 - .L_44)


	//   ....[0]....
.L_44:
        /*00e0*/ 	.word	0x00006320


	//   ....[1]....
        /*00e4*/ 	.word	0x00006460


	//   ....[2]....
        /*00e8*/ 	.word	0x00006c10


	//----- nvinfo : EIATTR_MBARRIER_INSTR_OFFSETS
	.align		4
.L_45:
        /*00ec*/ 	.byte	0x04, 0x39
        /*00ee*/ 	.short	(.L_47 - .L_46)


	//   ....[0]....
.L_46:
        /*00f0*/ 	.word	0x00000650
        /*00f4*/ 	.word	0x000000ff
        /*00f8*/ 	.word	0x00000000
        /*00fc*/ 	.short	0x0100
        /*00fe*/ 	.byte	0x06
	.zero		1


	//   ....[1]....
        /*0100*/ 	.word	0x00000660
        /*0104*/ 	.word	0x000000ff
        /*0108*/ 	.word	0x000000a0
        /*010c*/ 	.short	0x0100
        /*010e*/ 	.byte	0x06
	.zero		1


	//   ....[2]....
        /*0110*/ 	.word	0x00000670
        /*0114*/ 	.word	0x000000ff
        /*0118*/ 	.word	0x00000008
        /*011c*/ 	.short	0x0100
        /*011e*/ 	.byte	0x06
	.zero		1


	//   ....[3]....
        /*0120*/ 	.word	0x00000680
        /*0124*/ 	.word	0x000000ff
        /*0128*/ 	.word	0x000000a8
        /*012c*/ 	.short	0x0100
        /*012e*/ 	.byte	0x06
	.zero		1


	//   ....[4]....
        /*0130*/ 	.word	0x00000690
        /*0134*/ 	.word	0x000000ff
        /*0138*/ 	.word	0x00000010
        /*013c*/ 	.short	0x0100
        /*013e*/ 	.byte	0x06
	.zero		1


	//   ....[5]....
        /*0140*/ 	.word	0x000006a0
        /*0144*/ 	.word	0x000000ff
        /*0148*/ 	.word	0x000000b0
        /*014c*/ 	.short	0x0100
        /*014e*/ 	.byte	0x06
	.zero		1


	//   ....[6]....
        /*0150*/ 	.word	0x000006b0
        /*0154*/ 	.word	0x000000ff
        /*0158*/ 	.word	0x00000018
        /*015c*/ 	.short	0x0100
        /*015e*/ 	.byte	0x06
	.zero		1


	//   ....[7]....
        /*0160*/ 	.word	0x000006c0
        /*0164*/ 	.word	0x000000ff
        /*0168*/ 	.word	0x000000b8
        /*016c*/ 	.short	0x0100
        /*016e*/ 	.byte	0x06
	.zero		1


	//   ....[8]....
        /*0170*/ 	.word	0x000006d0
        /*0174*/ 	.word	0x000000ff
        /*0178*/ 	.word	0x00000020
        /*017c*/ 	.short	0x0100
        /*017e*/ 	.byte	0x06
	.zero		1


	//   ....[9]....
        /*0180*/ 	.word	0x000006e0
        /*0184*/ 	.word	0x000000ff
        /*0188*/ 	.word	0x000000c0
        /*018c*/ 	.short	0x0100
        /*018e*/ 	.byte	0x06
	.zero		1


	//   ....[10]....
        /*0190*/ 	.word	0x000006f0
        /*0194*/ 	.word	0x000000ff
        /*0198*/ 	.word	0x00000028
        /*019c*/ 	.short	0x0100
        /*019e*/ 	.byte	0x06
	.zero		1


	//   ....[11]....
        /*01a0*/ 	.word	0x00000700
        /*01a4*/ 	.word	0x000000ff
        /*01a8*/ 	.word	0x000000c8
        /*01ac*/ 	.short	0x0100
        /*01ae*/ 	.byte	0x06
	.zero		1


	//   ....[12]....
        /*01b0*/ 	.word	0x00000710
        /*01b4*/ 	.word	0x000000ff
        /*01b8*/ 	.word	0x00000030
        /*01bc*/ 	.short	0x0100
        /*01be*/ 	.byte	0x06
	.zero		1


	//   ....[13]....
        /*01c0*/ 	.word	0x00000720
        /*01c4*/ 	.word	0x000000ff
        /*01c8*/ 	.word	0x000000d0
        /*01cc*/ 	.short	0x0100
        /*01ce*/ 	.byte	0x06
	.zero		1


	//   ....[14]....
        /*01d0*/ 	.word	0x00000730
        /*01d4*/ 	.word	0x000000ff
        /*01d8*/ 	.word	0x00000038
        /*01dc*/ 	.short	0x0100
        /*01de*/ 	.byte	0x06
	.zero		1


	//   ....[15]....
        /*01e0*/ 	.word	0x00000740
        /*01e4*/ 	.word	0x000000ff
        /*01e8*/ 	.word	0x000000d8
        /*01ec*/ 	.short	0x0100
        /*01ee*/ 	.byte	0x06
	.zero		1


	//   ....[16]....
        /*01f0*/ 	.word	0x00000750
        /*01f4*/ 	.word	0x000000ff
        /*01f8*/ 	.word	0x00000040
        /*01fc*/ 	.short	0x0100
        /*01fe*/ 	.byte	0x06
	.zero		1


	//   ....[17]....
        /*0200*/ 	.word	0x00000760
        /*0204*/ 	.word	0x000000ff
        /*0208*/ 	.word	0x000000e0
        /*020c*/ 	.short	0x0100
        /*020e*/ 	.byte	0x06
	.zero		1


	//   ....[18]....
        /*0210*/ 	.word	0x00000770
        /*0214*/ 	.word	0x000000ff
        /*0218*/ 	.word	0x00000048
        /*021c*/ 	.short	0x0100
        /*021e*/ 	.byte	0x06
	.zero		1


	//   ....[19]....
        /*0220*/ 	.word	0x00000780
        /*0224*/ 	.word	0x000000ff
        /*0228*/ 	.word	0x000000e8
        /*022c*/ 	.short	0x0100
        /*022e*/ 	.byte	0x06
	.zero		1


	//   ....[20]....
        /*0230*/ 	.word	0x00000790
        /*0234*/ 	.word	0x000000ff
        /*0238*/ 	.word	0x00000050
        /*023c*/ 	.short	0x0100
        /*023e*/ 	.byte	0x06
	.zero		1


	//   ....[21]....
        /*0240*/ 	.word	0x000007a0
        /*0244*/ 	.word	0x000000ff
        /*0248*/ 	.word	0x000000f0
        /*024c*/ 	.short	0x0100
        /*024e*/ 	.byte	0x06
	.zero		1


	//   ....[22]....
        /*0250*/ 	.word	0x000007b0
        /*0254*/ 	.word	0x000000ff
        /*0258*/ 	.word	0x00000058
        /*025c*/ 	.short	0x0100
        /*025e*/ 	.byte	0x06
	.zero		1


	//   ....[23]....
        /*0260*/ 	.word	0x000007c0
        /*0264*/ 	.word	0x000000ff
        /*0268*/ 	.word	0x000000f8
        /*026c*/ 	.short	0x0100
        /*026e*/ 	.byte	0x06
	.zero		1


	//   ....[24]....
        /*0270*/ 	.word	0x000007d0
        /*0274*/ 	.word	0x000000ff
        /*0278*/ 	.word	0x00000060
        /*027c*/ 	.short	0x0100
        /*027e*/ 	.byte	0x06
	.zero		1


	//   ....[25]....
        /*0280*/ 	.word	0x000007e0
        /*0284*/ 	.word	0x000000ff
        /*0288*/ 	.word	0x00000100
        /*028c*/ 	.short	0x0100
        /*028e*/ 	.byte	0x06
	.zero		1


	//   ....[26]....
        /*0290*/ 	.word	0x000007f0
        /*0294*/ 	.word	0x000000ff
        /*0298*/ 	.word	0x00000068
        /*029c*/ 	.short	0x0100
        /*029e*/ 	.byte	0x06
	.zero		1


	//   ....[27]....
        /*02a0*/ 	.word	0x00000800
        /*02a4*/ 	.word	0x000000ff
        /*02a8*/ 	.word	0x00000108
        /*02ac*/ 	.short	0x0100
        /*02ae*/ 	.byte	0x06
	.zero		1


	//   ....[28]....
        /*02b0*/ 	.word	0x00000810
        /*02b4*/ 	.word	0x000000ff
        /*02b8*/ 	.word	0x00000070
        /*02bc*/ 	.short	0x0100
        /*02be*/ 	.byte	0x06
	.zero		1


	//   ....[29]....
        /*02c0*/ 	.word	0x00000820
        /*02c4*/ 	.word	0x000000ff
        /*02c8*/ 	.word	0x00000110
        /*02cc*/ 	.short	0x0100
        /*02ce*/ 	.byte	0x06
	.zero		1


	//   ....[30]....
        /*02d0*/ 	.word	0x00000830
        /*02d4*/ 	.word	0x000000ff
        /*02d8*/ 	.word	0x00000078
        /*02dc*/ 	.short	0x0100
        /*02de*/ 	.byte	0x06
	.zero		1


	//   ....[31]....
        /*02e0*/ 	.word	0x00000840
        /*02e4*/ 	.word	0x000000ff
        /*02e8*/ 	.word	0x00000118
        /*02ec*/ 	.short	0x0100
        /*02ee*/ 	.byte	0x06
	.zero		1


	//   ....[32]....
        /*02f0*/ 	.word	0x00000850
        /*02f4*/ 	.word	0x000000ff
        /*02f8*/ 	.word	0x00000080
        /*02fc*/ 	.short	0x0100
        /*02fe*/ 	.byte	0x06
	.zero		1


	//   ....[33]....
        /*0300*/ 	.word	0x00000860
        /*0304*/ 	.word	0x000000ff
        /*0308*/ 	.word	0x00000120
        /*030c*/ 	.short	0x0100
        /*030e*/ 	.byte	0x06
	.zero		1


	//   ....[34]....
        /*0310*/ 	.word	0x00000870
        /*0314*/ 	.word	0x000000ff
        /*0318*/ 	.word	0x00000088
        /*031c*/ 	.short	0x0100
        /*031e*/ 	.byte	0x06
	.zero		1


	//   ....[35]....
        /*0320*/ 	.word	0x00000880
        /*0324*/ 	.word	0x000000ff
        /*0328*/ 	.word	0x00000128
        /*032c*/ 	.short	0x0100
        /*032e*/ 	.byte	0x06
	.zero		1


	//   ....[36]....
        /*0330*/ 	.word	0x00000890
        /*0334*/ 	.word	0x000000ff
        /*0338*/ 	.word	0x00000090
        /*033c*/ 	.short	0x0100
        /*033e*/ 	.byte	0x06
	.zero		1


	//   ....[37]....
        /*0340*/ 	.word	0x000008a0
        /*0344*/ 	.word	0x000000ff
        /*0348*/ 	.word	0x00000130
        /*034c*/ 	.short	0x0100
        /*034e*/ 	.byte	0x06
	.zero		1


	//   ....[38]....
        /*0350*/ 	.word	0x000008b0
        /*0354*/ 	.word	0x000000ff
        /*0358*/ 	.word	0x00000098
        /*035c*/ 	.short	0x0100
        /*035e*/ 	.byte	0x06
	.zero		1


	//   ....[39]....
        /*0360*/ 	.word	0x000008c0
        /*0364*/ 	.word	0x000000ff
        /*0368*/ 	.word	0x00000138
        /*036c*/ 	.short	0x0100
        /*036e*/ 	.byte	0x06
	.zero		1


	//   ....[40]....
        /*0370*/ 	.word	0x000009f0
        /*0374*/ 	.word	0x000000ff
        /*0378*/ 	.word	0x00000140
        /*037c*/ 	.short	0x0100
        /*037e*/ 	.byte	0x06
	.zero		1


	//   ....[41]....
        /*0380*/ 	.word	0x00000a00
        /*0384*/ 	.word	0x000000ff
        /*0388*/ 	.word	0x00000148
        /*038c*/ 	.short	0x0100
        /*038e*/ 	.byte	0x06
	.zero		1


	//   ....[42]....
        /*0390*/ 	.word	0x00000ae0
        /*0394*/ 	.word	0x000000ff
        /*0398*/ 	.word	0x00000150
        /*039c*/ 	.short	0x0100
        /*039e*/ 	.byte	0x05
	.zero		1


	//   ....[43]....
        /*03a0*/ 	.word	0x00000af0
        /*03a4*/ 	.word	0x000000ff
        /*03a8*/ 	.word	0x00000158
        /*03ac*/ 	.short	0x0100
        /*03ae*/ 	.byte	0x05
	.zero		1


	//   ....[44]....
        /*03b0*/ 	.word	0x00000c20
        /*03b4*/ 	.word	0x000000ff
        /*03b8*/ 	.word	0x00000160
        /*03bc*/ 	.short	0x0100
        /*03be*/ 	.byte	0x05
	.zero		1


	//   ....[45]....
        /*03c0*/ 	.word	0x00000c30
        /*03c4*/ 	.word	0x000000ff
        /*03c8*/ 	.word	0x00000170
        /*03cc*/ 	.short	0x0100
        /*03ce*/ 	.byte	0x05
	.zero		1


	//   ....[46]....
        /*03d0*/ 	.word	0x00000c40
        /*03d4*/ 	.word	0x000000ff
        /*03d8*/ 	.word	0x00000168
        /*03dc*/ 	.short	0x0100
        /*03de*/ 	.byte	0x05
	.zero		1


	//   ....[47]....
        /*03e0*/ 	.word	0x00000c50
        /*03e4*/ 	.word	0x000000ff
        /*03e8*/ 	.word	0x00000178
        /*03ec*/ 	.short	0x0100
        /*03ee*/ 	.byte	0x05
	.zero		1


	//   ....[48]....
        /*03f0*/ 	.word	0x00000d70
        /*03f4*/ 	.word	0x000000ff
        /*03f8*/ 	.word	0x00000180
        /*03fc*/ 	.short	0x0100
        /*03fe*/ 	.byte	0x06
	.zero		1


	//   ....[49]....
        /*0400*/ 	.word	0x00000d80
        /*0404*/ 	.word	0x000000ff
        /*0408*/ 	.word	0x000001a0
        /*040c*/ 	.short	0x0100
        /*040e*/ 	.byte	0x06
	.zero		1


	//   ....[50]....
        /*0410*/ 	.word	0x00000d90
        /*0414*/ 	.word	0x000000ff
        /*0418*/ 	.word	0x00000188
        /*041c*/ 	.short	0x0100
        /*041e*/ 	.byte	0x06
	.zero		1


	//   ....[51]....
        /*0420*/ 	.word	0x00000da0
        /*0424*/ 	.word	0x000000ff
        /*0428*/ 	.word	0x000001a8
        /*042c*/ 	.short	0x0100
        /*042e*/ 	.byte	0x06
	.zero		1


	//   ....[52]....
        /*0430*/ 	.word	0x00000db0
        /*0434*/ 	.word	0x000000ff
        /*0438*/ 	.word	0x00000190
        /*043c*/ 	.short	0x0100
        /*043e*/ 	.byte	0x06
	.zero		1


	//   ....[53]....
        /*0440*/ 	.word	0x00000dc0
        /*0444*/ 	.word	0x000000ff
        /*0448*/ 	.word	0x000001b0
        /*044c*/ 	.short	0x0100
        /*044e*/ 	.byte	0x06
	.zero		1


	//   ....[54]....
        /*0450*/ 	.word	0x00000dd0
        /*0454*/ 	.word	0x000000ff
        /*0458*/ 	.word	0x00000198
        /*045c*/ 	.short	0x0100
        /*045e*/ 	.byte	0x06
	.zero		1


	//   ....[55]....
        /*0460*/ 	.word	0x00000de0
        /*0464*/ 	.word	0x000000ff
        /*0468*/ 	.word	0x000001b8
        /*046c*/ 	.short	0x0100
        /*046e*/ 	.byte	0x06
	.zero		1


	//   ....[56]....
        /*0470*/ 	.word	0x00000ed0
        /*0474*/ 	.word	0x000000ff
        /*0478*/ 	.word	0x000001c0
        /*047c*/ 	.short	0x0100
        /*047e*/ 	.byte	0x05
	.zero		1


	//   ....[57]....
        /*0480*/ 	.word	0x00000ee0
        /*0484*/ 	.word	0x000000ff
        /*0488*/ 	.word	0x000001d0
        /*048c*/ 	.short	0x0100
        /*048e*/ 	.byte	0x05
	.zero		1


	//   ....[58]....
        /*0490*/ 	.word	0x00000ef0
        /*0494*/ 	.word	0x000000ff
        /*0498*/ 	.word	0x000001c8
        /*049c*/ 	.short	0x0100
        /*049e*/ 	.byte	0x05
	.zero		1


	//   ....[59]....
        /*04a0*/ 	.word	0x00000f00
        /*04a4*/ 	.word	0x000000ff
        /*04a8*/ 	.word	0x000001d8
        /*04ac*/ 	.short	0x0100
        /*04ae*/ 	.byte	0x05
	.zero		1


	//   ....[60]....
        /*04b0*/ 	.word	0x00001000
        /*04b4*/ 	.word	0x000000ff
        /*04b8*/ 	.word	0x000001e0
        /*04bc*/ 	.short	0x0100
        /*04be*/ 	.byte	0x04
	.zero		1


	//   ....[61]....
        /*04c0*/ 	.word	0x00001ce0
        /*04c4*/ 	.word	0x00000000
        /*04c8*/ 	.word	0x000001d0
        /*04cc*/ 	.short	0x010a
        /*04ce*/ 	.byte	0xff
	.zero		1


	//   ....[62]....
        /*04d0*/ 	.word	0x00001d10
        /*04d4*/ 	.word	0x00000000
        /*04d8*/ 	.word	0x000001c0
        /*04dc*/ 	.short	0x0101
        /*04de*/ 	.byte	0xff
	.zero		1


	//   ....[63]....
        /*04e0*/ 	.word	0x00001dd0
        /*04e4*/ 	.word	0x000000ff
        /*04e8*/ 	.word	0x000000a0
        /*04ec*/ 	.short	0x010a
        /*04ee*/ 	.byte	0x04
	.zero		1


	//   ....[64]....
        /*04f0*/ 	.word	0x00001e80
        /*04f4*/ 	.word	0x000000ff
        /*04f8*/ 	.word	0x000000a0
        /*04fc*/ 	.short	0x010a
        /*04fe*/ 	.byte	0x21
	.zero		1


	//   ....[65]....
        /*0500*/ 	.word	0x00002040
        /*0504*/ 	.word	0x000000ff
        /*0508*/ 	.word	0x000000a0
        /*050c*/ 	.short	0x010a
        /*050e*/ 	.byte	0x04
	.zero		1


	//   ....[66]....
        /*0510*/ 	.word	0x00002150
        /*0514*/ 	.word	0x000000ff
        /*0518*/ 	.word	0x00000158
        /*051c*/ 	.short	0x0101
        /*051e*/ 	.byte	0x11
	.zero		1


	//   ....[67]....
        /*0520*/ 	.word	0x00002170
        /*0524*/ 	.word	0x000000ff
        /*0528*/ 	.word	0x000000a0
        /*052c*/ 	.short	0x010a
        /*052e*/ 	.byte	0x05
	.zero		1


	//   ....[68]....
        /*0530*/ 	.word	0x000021f0
        /*0534*/ 	.word	0x000000ff
        /*0538*/ 	.word	0x000000a0
        /*053c*/ 	.short	0x010a
        /*053e*/ 	.byte	0x21
	.zero		1


	//   ....[69]....
        /*0540*/ 	.word	0x00002380
        /*0544*/ 	.word	0x000000ff
        /*0548*/ 	.word	0x000000a0
        /*054c*/ 	.short	0x010a
        /*054e*/ 	.byte	0x05
	.zero		1


	//   ....[70]....
        /*0550*/ 	.word	0x000024b0
        /*0554*/ 	.word	0x00000003
        /*0558*/ 	.word	0x00000160
        /*055c*/ 	.short	0x010a
        /*055e*/ 	.byte	0xff
	.zero		1


	//   ....[71]....
        /*0560*/ 	.word	0x00002600
        /*0564*/ 	.word	0x00000000
        /*0568*/ 	.word	0x00000000
        /*056c*/ 	.short	0x0101
        /*056e*/ 	.byte	0xff
	.zero		1


	//   ....[72]....
        /*0570*/ 	.word	0x00002b20
        /*0574*/ 	.word	0x000000ff
        /*0578*/ 	.word	0x00000000
        /*057c*/ 	.short	0x010a
        /*057e*/ 	.byte	0x04
	.zero		1


	//   ....[73]....
        /*0580*/ 	.word	0x00002bb0
        /*0584*/ 	.word	0x000000ff
        /*0588*/ 	.word	0x00000000
        /*058c*/ 	.short	0x010a
        /*058e*/ 	.byte	0x04
	.zero		1


	//   ....[74]....
        /*0590*/ 	.word	0x00002c40
        /*0594*/ 	.word	0x000000ff
        /*0598*/ 	.word	0x00000000
        /*059c*/ 	.short	0x010a
        /*059e*/ 	.byte	0x04
	.zero		1


	//   ....[75]....
        /*05a0*/ 	.word	0x00002cd0
        /*05a4*/ 	.word	0x000000ff
        /*05a8*/ 	.word	0x00000000
        /*05ac*/ 	.short	0x010a
        /*05ae*/ 	.byte	0x04
	.zero		1


	//   ....[76]....
        /*05b0*/ 	.word	0x00002d60
        /*05b4*/ 	.word	0x000000ff
        /*05b8*/ 	.word	0x00000000
        /*05bc*/ 	.short	0x010a
        /*05be*/ 	.byte	0x04
	.zero		1


	//   ....[77]....
        /*05c0*/ 	.word	0x00002df0
        /*05c4*/ 	.word	0x000000ff
        /*05c8*/ 	.word	0x00000000
        /*05cc*/ 	.short	0x010a
        /*05ce*/ 	.byte	0x04
	.zero		1


	//   ....[78]....
        /*05d0*/ 	.word	0x00002e80
        /*05d4*/ 	.word	0x000000ff
        /*05d8*/ 	.word	0x00000000
        /*05dc*/ 	.short	0x010a
        /*05de*/ 	.byte	0x04
	.zero		1


	//   ....[79]....
        /*05e0*/ 	.word	0x00002f10
        /*05e4*/ 	.word	0x000000ff
        /*05e8*/ 	.word	0x00000000
        /*05ec*/ 	.short	0x010a
        /*05ee*/ 	.byte	0x04
	.zero		1


	//   ....[80]....
        /*05f0*/ 	.word	0x00002fa0
        /*05f4*/ 	.word	0x000000ff
        /*05f8*/ 	.word	0x00000000
        /*05fc*/ 	.short	0x010a
        /*05fe*/ 	.byte	0x04
	.zero		1


	//   ....[81]....
        /*0600*/ 	.word	0x00003030
        /*0604*/ 	.word	0x000000ff
        /*0608*/ 	.word	0x00000000
        /*060c*/ 	.short	0x010a
        /*060e*/ 	.byte	0x04
	.zero		1


	//   ....[82]....
        /*0610*/ 	.word	0x000030c0
        /*0614*/ 	.word	0x000000ff
        /*0618*/ 	.word	0x00000000
        /*061c*/ 	.short	0x010a
        /*061e*/ 	.byte	0x04
	.zero		1


	//   ....[83]....
        /*0620*/ 	.word	0x00003150
        /*0624*/ 	.word	0x000000ff
        /*0628*/ 	.word	0x00000000
        /*062c*/ 	.short	0x010a
        /*062e*/ 	.byte	0x04
	.zero		1


	//   ....[84]....
        /*0630*/ 	.word	0x000031e0
        /*0634*/ 	.word	0x000000ff
        /*0638*/ 	.word	0x00000000
        /*063c*/ 	.short	0x010a
        /*063e*/ 	.byte	0x04
	.zero		1


	//   ....[85]....
        /*0640*/ 	.word	0x00003270
        /*0644*/ 	.word	0x000000ff
        /*0648*/ 	.word	0x00000000
        /*064c*/ 	.short	0x010a
        /*064e*/ 	.byte	0x04
	.zero		1


	//   ....[86]....
        /*0650*/ 	.word	0x00003300
        /*0654*/ 	.word	0x000000ff
        /*0658*/ 	.word	0x00000000
        /*065c*/ 	.short	0x010a
        /*065e*/ 	.byte	0x04
	.zero		1


	//   ....[87]....
        /*0660*/ 	.word	0x00003390
        /*0664*/ 	.word	0x000000ff
        /*0668*/ 	.word	0x00000000
        /*066c*/ 	.short	0x010a
        /*066e*/ 	.byte	0x04
	.zero		1


	//   ....[88]....
        /*0670*/ 	.word	0x00003420
        /*0674*/ 	.word	0x000000ff
        /*0678*/ 	.word	0x00000000
        /*067c*/ 	.short	0x010a
        /*067e*/ 	.byte	0x04
	.zero		1


	//   ....[89]....
        /*0680*/ 	.word	0x000034b0
        /*0684*/ 	.word	0x000000ff
        /*0688*/ 	.word	0x00000000
        /*068c*/ 	.short	0x010a
        /*068e*/ 	.byte	0x04
	.zero		1


	//   ....[90]....
        /*0690*/ 	.word	0x00003540
        /*0694*/ 	.word	0x000000ff
        /*0698*/ 	.word	0x00000000
        /*069c*/ 	.short	0x010a
        /*069e*/ 	.byte	0x04
	.zero		1


	//   ....[91]....
        /*06a0*/ 	.word	0x000035e0
        /*06a4*/ 	.word	0x00000000
        /*06a8*/ 	.word	0x00000000
        /*06ac*/ 	.short	0x010a
        /*06ae*/ 	.byte	0xff
	.zero		1


	//   ....[92]....
        /*06b0*/ 	.word	0x00003700
        /*06b4*/ 	.word	0x00000002
        /*06b8*/ 	.word	0x000001c0
        /*06bc*/ 	.short	0x010a
        /*06be*/ 	.byte	0xff
	.zero		1


	//   ....[93]....
        /*06c0*/ 	.word	0x00003770
        /*06c4*/ 	.word	0x00000002
        /*06c8*/ 	.word	0x00000000
        /*06cc*/ 	.short	0x0101
        /*06ce*/ 	.byte	0xff
	.zero		1


	//   ....[94]....
        /*06d0*/ 	.word	0x00003790
        /*06d4*/ 	.word	0x000000ff
        /*06d8*/ 	.word	0x00000170
        /*06dc*/ 	.short	0x010a
        /*06de*/ 	.byte	0x05
	.zero		1


	//   ....[95]....
        /*06e0*/ 	.word	0x000038b0
        /*06e4*/ 	.word	0x00000002
        /*06e8*/ 	.word	0x00000160
        /*06ec*/ 	.short	0x010a
        /*06ee*/ 	.byte	0xff
	.zero		1


	//   ....[96]....
        /*06f0*/ 	.word	0x000039b0
        /*06f4*/ 	.word	0x00000002
        /*06f8*/ 	.word	0x00000000
        /*06fc*/ 	.short	0x0101
        /*06fe*/ 	.byte	0xff
	.zero		1


	//   ....[97]....
        /*0700*/ 	.word	0x00003a40
        /*0704*/ 	.word	0x000000ff
        /*0708*/ 	.word	0x00000170
        /*070c*/ 	.short	0x0106
        /*070e*/ 	.byte	0x05
	.zero		1


	//   ....[98]....
        /*0710*/ 	.word	0x00003a60
        /*0714*/ 	.word	0x000000ff
        /*0718*/ 	.word	0x00000170
        /*071c*/ 	.short	0x010a
        /*071e*/ 	.byte	0x05
	.zero		1


	//   ....[99]....
        /*0720*/ 	.word	0x00003af0
        /*0724*/ 	.word	0x000000ff
        /*0728*/ 	.word	0x00000170
        /*072c*/ 	.short	0x0106
        /*072e*/ 	.byte	0x04
	.zero		1


	//   ....[100]....
        /*0730*/ 	.word	0x00003b30
        /*0734*/ 	.word	0x00000000
        /*0738*/ 	.word	0x00000170
        /*073c*/ 	.short	0x010a
        /*073e*/ 	.byte	0xff
	.zero		1


	//   ....[101]....
        /*0740*/ 	.word	0x00003d70
        /*0744*/ 	.word	0x000000ff
        /*0748*/ 	.word	0x00000008
        /*074c*/ 	.short	0x010a
        /*074e*/ 	.byte	0x04
	.zero		1


	//   ....[102]....
        /*0750*/ 	.word	0x00003d90
        /*0754*/ 	.word	0x000000ff
        /*0758*/ 	.word	0x00000008
        /*075c*/ 	.short	0x010a
        /*075e*/ 	.byte	0x04
	.zero		1


	//   ....[103]....
        /*0760*/ 	.word	0x00003f20
        /*0764*/ 	.word	0x000000ff
        /*0768*/ 	.word	0x00000008
        /*076c*/ 	.short	0x010a
        /*076e*/ 	.byte	0x04
	.zero		1


	//   ....[104]....
        /*0770*/ 	.word	0x00003f40
        /*0774*/ 	.word	0x000000ff
        /*0778*/ 	.word	0x00000008
        /*077c*/ 	.short	0x010a
        /*077e*/ 	.byte	0x04
	.zero		1


	//   ....[105]....
        /*0780*/ 	.word	0x00004000
        /*0784*/ 	.word	0x000000ff
        /*0788*/ 	.word	0x00000000
        /*078c*/ 	.short	0x0101
        /*078e*/ 	.byte	0x05
	.zero		1


	//   ....[106]....
        /*0790*/ 	.word	0x00004300
        /*0794*/ 	.word	0x00000000
        /*0798*/ 	.word	0x00000160
        /*079c*/ 	.short	0x010a
        /*079e*/ 	.byte	0xff
	.zero		1


	//   ....[107]....
        /*07a0*/ 	.word	0x000043c0
        /*07a4*/ 	.word	0x00000000
        /*07a8*/ 	.word	0x00000000
        /*07ac*/ 	.short	0x0101
        /*07ae*/ 	.byte	0xff
	.zero		1


	//   ....[108]....
        /*07b0*/ 	.word	0x00004480
        /*07b4*/ 	.word	0x000000ff
        /*07b8*/ 	.word	0x00000000
        /*07bc*/ 	.short	0x010a
        /*07be*/ 	.byte	0x04
	.zero		1


	//   ....[109]....
        /*07c0*/ 	.word	0x00004490
        /*07c4*/ 	.word	0x000000ff
        /*07c8*/ 	.word	0x000001a0
        /*07cc*/ 	.short	0x010a
        /*07ce*/ 	.byte	0x08
	.zero		1


	//   ....[110]....
        /*07d0*/ 	.word	0x00004540
        /*07d4*/ 	.word	0x000000ff
        /*07d8*/ 	.word	0x00000000
        /*07dc*/ 	.short	0x010a
        /*07de*/ 	.byte	0x07
	.zero		1


	//   ....[111]....
        /*07e0*/ 	.word	0x00004680
        /*07e4*/ 	.word	0x000000ff
        /*07e8*/ 	.word	0x00000000
        /*07ec*/ 	.short	0x010a
        /*07ee*/ 	.byte	0x04
	.zero		1


	//   ....[112]....
        /*07f0*/ 	.word	0x000048d0
        /*07f4*/ 	.word	0x000000ff
        /*07f8*/ 	.word	0x00000000
        /*07fc*/ 	.short	0x010a
        /*07fe*/ 	.byte	0x07
	.zero		1


	//   ....[113]....
        /*0800*/ 	.word	0x00004960
        /*0804*/ 	.word	0x000000ff
        /*0808*/ 	.word	0x00000000
        /*080c*/ 	.short	0x010a
        /*080e*/ 	.byte	0x07
	.zero		1


	//   ....[114]....
        /*0810*/ 	.word	0x000049f0
        /*0814*/ 	.word	0x000000ff
        /*0818*/ 	.word	0x00000000
        /*081c*/ 	.short	0x010a
        /*081e*/ 	.byte	0x07
	.zero		1


	//   ....[115]....
        /*0820*/ 	.word	0x00004a90
        /*0824*/ 	.word	0x00000000
        /*0828*/ 	.word	0x00000000
        /*082c*/ 	.short	0x010a
        /*082e*/ 	.byte	0xff
	.zero		1


	//   ....[116]....
        /*0830*/ 	.word	0x00004ad0
        /*0834*/ 	.word	0x00000000
        /*0838*/ 	.word	0x00000000
        /*083c*/ 	.short	0x010a
        /*083e*/ 	.byte	0xff
	.zero		1


	//   ....[117]....
        /*0840*/ 	.word	0x00004b40
        /*0844*/ 	.word	0x000000ff
        /*0848*/ 	.word	0x00000000
        /*084c*/ 	.short	0x0101
        /*084e*/ 	.byte	0x05
	.zero		1


	//   ....[118]....
        /*0850*/ 	.word	0x00004b80
        /*0854*/ 	.word	0x000000ff
        /*0858*/ 	.word	0x000001e0
        /*085c*/ 	.short	0x010a
        /*085e*/ 	.byte	0x06
	.zero		1


	//   ....[119]....
        /*0860*/ 	.word	0x00004be0
        /*0864*/ 	.word	0x000000ff
        /*0868*/ 	.word	0x00000000
        /*086c*/ 	.short	0x0101
        /*086e*/ 	.byte	0x05
	.zero		1


	//   ....[120]....
        /*0870*/ 	.word	0x00005030
        /*0874*/ 	.word	0x00000007
        /*0878*/ 	.word	0x00000160
        /*087c*/ 	.short	0x010a
        /*087e*/ 	.byte	0xff
	.zero		1


	//   ....[121]....
        /*0880*/ 	.word	0x000051a0
        /*0884*/ 	.word	0x00000000
        /*0888*/ 	.word	0x00000000
        /*088c*/ 	.short	0x0101
        /*088e*/ 	.byte	0xff
	.zero		1


	//   ....[122]....
        /*0890*/ 	.word	0x000055b0
        /*0894*/ 	.word	0x000000ff
        /*0898*/ 	.word	0x00000158
        /*089c*/ 	.short	0x010a
        /*089e*/ 	.byte	0x13
	.zero		1


	//   ....[123]....
        /*08a0*/ 	.word	0x00005720
        /*08a4*/ 	.word	0x000000ff
        /*08a8*/ 	.word	0x00000148
        /*08ac*/ 	.short	0x010a
        /*08ae*/ 	.byte	0x13
	.zero		1


	//   ....[124]....
        /*08b0*/ 	.word	0x00005930
        /*08b4*/ 	.word	0x000000ff
        /*08b8*/ 	.word	0x00000140
        /*08bc*/ 	.short	0x010b
        /*08be*/ 	.byte	0x13
	.zero		1


	//   ....[125]....
        /*08c0*/ 	.word	0x00005940
        /*08c4*/ 	.word	0x000000ff
        /*08c8*/ 	.word	0x00000000
        /*08cc*/ 	.short	0x0101
        /*08ce*/ 	.byte	0x36
	.zero		1


	//   ....[126]....
        /*08d0*/ 	.word	0x00005980
        /*08d4*/ 	.word	0x00000000
        /*08d8*/ 	.word	0x00000148
        /*08dc*/ 	.short	0x010a
        /*08de*/ 	.byte	0xff
	.zero		1


	//   ....[127]....
        /*08e0*/ 	.word	0x00005c80
        /*08e4*/ 	.word	0x00000003
        /*08e8*/ 	.word	0x00000160
        /*08ec*/ 	.short	0x010a
        /*08ee*/ 	.byte	0xff
	.zero		1


	//   ....[128]....
        /*08f0*/ 	.word	0x00005e00
        /*08f4*/ 	.word	0x00000000
        /*08f8*/ 	.word	0x00000000
        /*08fc*/ 	.short	0x0101
        /*08fe*/ 	.byte	0xff
	.zero		1


	//   ....[129]....
        /*0900*/ 	.word	0x000067f0
        /*0904*/ 	.word	0x000000ff
        /*0908*/ 	.word	0x00000140
        /*090c*/ 	.short	0x010a
        /*090e*/ 	.byte	0x39
	.zero		1


	//   ....[130]....
        /*0910*/ 	.word	0x00006800
        /*0914*/ 	.word	0x0000008f
        /*0918*/ 	.word	0x00000180
        /*091c*/ 	.short	0x010a
        /*091e*/ 	.byte	0xff
	.zero		1


	//   ....[131]....
        /*0920*/ 	.word	0x00006990
        /*0924*/ 	.word	0x000000ff
        /*0928*/ 	.word	0x00000140
        /*092c*/ 	.short	0x010a
        /*092e*/ 	.byte	0x39
	.zero		1


	//   ....[132]....
        /*0930*/ 	.word	0x00006a90
        /*0934*/ 	.word	0x000000ff
        /*0938*/ 	.word	0x00000000
        /*093c*/ 	.short	0x0101
        /*093e*/ 	.byte	0x04
	.zero		1


	//   ....[133]....
        /*0940*/ 	.word	0x00006af0
        /*0944*/ 	.word	0x0000008f
        /*0948*/ 	.word	0x00000180
        /*094c*/ 	.short	0x010a
        /*094e*/ 	.byte	0xff
	.zero		1


	//   ....[134]....
        /*0950*/ 	.word	0x000070e0
        /*0954*/ 	.word	0x0000008f
        /*0958*/ 	.word	0x00000000
        /*095c*/ 	.short	0x0101
        /*095e*/ 	.byte	0xff
	.zero		1


	//   ....[135]....
        /*0960*/ 	.word	0x00007f40
        /*0964*/ 	.word	0x00000000
        /*0968*/ 	.word	0x000001d0
        /*096c*/ 	.short	0x010a
        /*096e*/ 	.byte	0xff
	.zero		1


	//   ....[136]....
        /*0970*/ 	.word	0x00007fa0
        /*0974*/ 	.word	0x00000000
        /*0978*/ 	.word	0x000000a0
        /*097c*/ 	.short	0x010a
        /*097e*/ 	.byte	0xff
	.zero		1


	//   ....[137]....
        /*0980*/ 	.word	0x00008000
        /*0984*/ 	.word	0x00000000
        /*0988*/ 	.word	0x000000a0
        /*098c*/ 	.short	0x010a
        /*098e*/ 	.byte	0xff
	.zero		1


	//   ....[138]....
        /*0990*/ 	.word	0x00008050
        /*0994*/ 	.word	0x00000003
        /*0998*/ 	.word	0x00000160
        /*099c*/ 	.short	0x010a
        /*099e*/ 	.byte	0xff
	.zero		1


	//   ....[139]....
        /*09a0*/ 	.word	0x000080b0
        /*09a4*/ 	.word	0x00000000
        /*09a8*/ 	.word	0x00000000
        /*09ac*/ 	.short	0x010a
        /*09ae*/ 	.byte	0xff
	.zero		1


	//   ....[140]....
        /*09b0*/ 	.word	0x00008110
        /*09b4*/ 	.word	0x00000000
        /*09b8*/ 	.word	0x00000000
        /*09bc*/ 	.short	0x010a
        /*09be*/ 	.byte	0xff
	.zero		1


	//   ....[141]....
        /*09c0*/ 	.word	0x00008170
        /*09c4*/ 	.word	0x00000000
        /*09c8*/ 	.word	0x00000000
        /*09cc*/ 	.short	0x010a
        /*09ce*/ 	.byte	0xff
	.zero		1


	//   ....[142]....
        /*09d0*/ 	.word	0x000081d0
        /*09d4*/ 	.word	0x00000000
        /*09d8*/ 	.word	0x00000000
        /*09dc*/ 	.short	0x010a
        /*09de*/ 	.byte	0xff
	.zero		1


	//   ....[143]....
        /*09e0*/ 	.word	0x00008230
        /*09e4*/ 	.word	0x00000000
        /*09e8*/ 	.word	0x00000000
        /*09ec*/ 	.short	0x010a
        /*09ee*/ 	.byte	0xff
	.zero		1


	//   ....[144]....
        /*09f0*/ 	.word	0x00008290
        /*09f4*/ 	.word	0x00000000
        /*09f8*/ 	.word	0x00000000
        /*09fc*/ 	.short	0x010a
        /*09fe*/ 	.byte	0xff
	.zero		1


	//   ....[145]....
        /*0a00*/ 	.word	0x000082f0
        /*0a04*/ 	.word	0x00000000
        /*0a08*/ 	.word	0x00000000
        /*0a0c*/ 	.short	0x010a
        /*0a0e*/ 	.byte	0xff
	.zero		1


	//   ....[146]....
        /*0a10*/ 	.word	0x00008350
        /*0a14*/ 	.word	0x00000000
        /*0a18*/ 	.word	0x00000000
        /*0a1c*/ 	.short	0x010a
        /*0a1e*/ 	.byte	0xff
	.zero		1


	//   ....[147]....
        /*0a20*/ 	.word	0x000083b0
        /*0a24*/ 	.word	0x00000000
        /*0a28*/ 	.word	0x00000000
        /*0a2c*/ 	.short	0x010a
        /*0a2e*/ 	.byte	0xff
	.zero		1


	//   ....[148]....
        /*0a30*/ 	.word	0x00008410
        /*0a34*/ 	.word	0x00000000
        /*0a38*/ 	.word	0x00000000
        /*0a3c*/ 	.short	0x010a
        /*0a3e*/ 	.byte	0xff
	.zero		1


	//   ....[149]....
        /*0a40*/ 	.word	0x00008470
        /*0a44*/ 	.word	0x00000000
        /*0a48*/ 	.word	0x00000000
        /*0a4c*/ 	.short	0x010a
        /*0a4e*/ 	.byte	0xff
	.zero		1


	//   ....[150]....
        /*0a50*/ 	.word	0x000084d0
        /*0a54*/ 	.word	0x00000000
        /*0a58*/ 	.word	0x00000000
        /*0a5c*/ 	.short	0x010a
        /*0a5e*/ 	.byte	0xff
	.zero		1


	//   ....[151]....
        /*0a60*/ 	.word	0x00008530
        /*0a64*/ 	.word	0x00000000
        /*0a68*/ 	.word	0x00000000
        /*0a6c*/ 	.short	0x010a
        /*0a6e*/ 	.byte	0xff
	.zero		1


	//   ....[152]....
        /*0a70*/ 	.word	0x00008590
        /*0a74*/ 	.word	0x00000000
        /*0a78*/ 	.word	0x00000000
        /*0a7c*/ 	.short	0x010a
        /*0a7e*/ 	.byte	0xff
	.zero		1


	//   ....[153]....
        /*0a80*/ 	.word	0x000085f0
        /*0a84*/ 	.word	0x00000000
        /*0a88*/ 	.word	0x00000000
        /*0a8c*/ 	.short	0x010a
        /*0a8e*/ 	.byte	0xff
	.zero		1


	//   ....[154]....
        /*0a90*/ 	.word	0x00008650
        /*0a94*/ 	.word	0x00000000
        /*0a98*/ 	.word	0x00000000
        /*0a9c*/ 	.short	0x010a
        /*0a9e*/ 	.byte	0xff
	.zero		1


	//   ....[155]....
        /*0aa0*/ 	.word	0x000086b0
        /*0aa4*/ 	.word	0x00000000
        /*0aa8*/ 	.word	0x00000000
        /*0aac*/ 	.short	0x010a
        /*0aae*/ 	.byte	0xff
	.zero		1


	//   ....[156]....
        /*0ab0*/ 	.word	0x00008710
        /*0ab4*/ 	.word	0x00000000
        /*0ab8*/ 	.word	0x00000000
        /*0abc*/ 	.short	0x010a
        /*0abe*/ 	.byte	0xff
	.zero		1


	//   ....[157]....
        /*0ac0*/ 	.word	0x00008770
        /*0ac4*/ 	.word	0x00000000
        /*0ac8*/ 	.word	0x00000000
        /*0acc*/ 	.short	0x010a
        /*0ace*/ 	.byte	0xff
	.zero		1


	//   ....[158]....
        /*0ad0*/ 	.word	0x000087c0
        /*0ad4*/ 	.word	0x00000002
        /*0ad8*/ 	.word	0x000001c0
        /*0adc*/ 	.short	0x010a
        /*0ade*/ 	.byte	0xff
	.zero		1


	//   ....[159]....
        /*0ae0*/ 	.word	0x00008820
        /*0ae4*/ 	.word	0x00000002
        /*0ae8*/ 	.word	0x00000170
        /*0aec*/ 	.short	0x010a
        /*0aee*/ 	.byte	0xff
	.zero		1


	//   ....[160]....
        /*0af0*/ 	.word	0x00008870
        /*0af4*/ 	.word	0x00000002
        /*0af8*/ 	.word	0x00000160
        /*0afc*/ 	.short	0x010a
        /*0afe*/ 	.byte	0xff
	.zero		1


	//   ....[161]....
        /*0b00*/ 	.word	0x000088d0
        /*0b04*/ 	.word	0x00000000
        /*0b08*/ 	.word	0x00000170
        /*0b0c*/ 	.short	0x010a
        /*0b0e*/ 	.byte	0xff
	.zero		1


	//   ....[162]....
        /*0b10*/ 	.word	0x00008930
        /*0b14*/ 	.word	0x00000005
        /*0b18*/ 	.word	0x00000008
        /*0b1c*/ 	.short	0x010a
        /*0b1e*/ 	.byte	0xff
	.zero		1


	//   ....[163]....
        /*0b20*/ 	.word	0x00008a20
        /*0b24*/ 	.word	0x00000000
        /*0b28*/ 	.word	0x00000008
        /*0b2c*/ 	.short	0x010a
        /*0b2e*/ 	.byte	0xff
	.zero		1


	//   ....[164]....
        /*0b30*/ 	.word	0x00008a70
        /*0b34*/ 	.word	0x00000000
        /*0b38*/ 	.word	0x00000160
        /*0b3c*/ 	.short	0x010a
        /*0b3e*/ 	.byte	0xff
	.zero		1


	//   ....[165]....
        /*0b40*/ 	.word	0x00008ad0
        /*0b44*/ 	.word	0x00000000
        /*0b48*/ 	.word	0x000001a0
        /*0b4c*/ 	.short	0x010a
        /*0b4e*/ 	.byte	0xff
	.zero		1


	//   ....[166]....
        /*0b50*/ 	.word	0x00008b30
        /*0b54*/ 	.word	0x00000000
        /*0b58*/ 	.word	0x00000000
        /*0b5c*/ 	.short	0x010a
        /*0b5e*/ 	.byte	0xff
	.zero		1


	//   ....[167]....
        /*0b60*/ 	.word	0x00008b90
        /*0b64*/ 	.word	0x00000000
        /*0b68*/ 	.word	0x00000000
        /*0b6c*/ 	.short	0x010a
        /*0b6e*/ 	.byte	0xff
	.zero		1


	//   ....[168]....
        /*0b70*/ 	.word	0x00008bf0
        /*0b74*/ 	.word	0x00000000
        /*0b78*/ 	.word	0x00000000
        /*0b7c*/ 	.short	0x010a
        /*0b7e*/ 	.byte	0xff
	.zero		1


	//   ....[169]....
        /*0b80*/ 	.word	0x00008c50
        /*0b84*/ 	.word	0x00000000
        /*0b88*/ 	.word	0x00000000
        /*0b8c*/ 	.short	0x010a
        /*0b8e*/ 	.byte	0xff
	.zero		1


	//   ....[170]....
        /*0b90*/ 	.word	0x00008cb0
        /*0b94*/ 	.word	0x00000000
        /*0b98*/ 	.word	0x000001e0
        /*0b9c*/ 	.short	0x010a
        /*0b9e*/ 	.byte	0xff
	.zero		1


	//   ....[171]....
        /*0ba0*/ 	.word	0x00008d00
        /*0ba4*/ 	.word	0x00000007
        /*0ba8*/ 	.word	0x00000160
        /*0bac*/ 	.short	0x010a
        /*0bae*/ 	.byte	0xff
	.zero		1


	//   ....[172]....
        /*0bb0*/ 	.word	0x00008d60
        /*0bb4*/ 	.word	0x00000000
        /*0bb8*/ 	.word	0x00000158
        /*0bbc*/ 	.short	0x010a
        /*0bbe*/ 	.byte	0xff
	.zero		1


	//   ....[173]....
        /*0bc0*/ 	.word	0x00008dc0
        /*0bc4*/ 	.word	0x00000000
        /*0bc8*/ 	.word	0x00000148
        /*0bcc*/ 	.short	0x010a
        /*0bce*/ 	.byte	0xff
	.zero		1


	//   ....[174]....
        /*0bd0*/ 	.word	0x00008e10
        /*0bd4*/ 	.word	0x00000003
        /*0bd8*/ 	.word	0x00000160
        /*0bdc*/ 	.short	0x010a
        /*0bde*/ 	.byte	0xff
	.zero		1


	//   ....[175]....
        /*0be0*/ 	.word	0x00008e70
        /*0be4*/ 	.word	0x00000000
        /*0be8*/ 	.word	0x00000140
        /*0bec*/ 	.short	0x010a
        /*0bee*/ 	.byte	0xff
	.zero		1


	//   ....[176]....
        /*0bf0*/ 	.word	0x00008ec0
        /*0bf4*/ 	.word	0x0000008f
        /*0bf8*/ 	.word	0x00000180
        /*0bfc*/ 	.short	0x010a
        /*0bfe*/ 	.byte	0xff
	.zero		1


	//----- nvinfo : EIATTR_NUM_MBARRIERS
	.align		4
.L_47:
        /*0c00*/ 	.byte	0x03, 0x38
        /*0c02*/ 	.short	0x003d


	//----- nvinfo : EIATTR_EXIT_INSTR_OFFSETS
	.align		4
        /*0c04*/ 	.byte	0x04, 0x1c
        /*0c06*/ 	.short	(.L_49 - .L_48)


	//   ....[0]....
.L_48:
        /*0c08*/ 	.word	0x00003610


	//   ....[1]....
        /*0c0c*/ 	.word	0x00003b00


	//   ....[2]....
        /*0c10*/ 	.word	0x00003b60


	//   ....[3]....
        /*0c14*/ 	.word	0x00004e00


	//   ....[4]....
        /*0c18*/ 	.word	0x000059b0


	//   ....[5]....
        /*0c1c*/ 	.word	0x000059f0


	//   ....[6]....
        /*0c20*/ 	.word	0x00007f30


	//----- nvinfo : EIATTR_MAX_THREADS
	.align		4
.L_49:
        /*0c24*/ 	.byte	0x04, 0x05
        /*0c26*/ 	.short	(.L_51 - .L_50)
.L_50:
        /*0c28*/ 	.word	0x00000100
        /*0c2c*/ 	.word	0x00000001
        /*0c30*/ 	.word	0x00000001


	//----- nvinfo : EIATTR_CRS_STACK_SIZE
	.align		4
.L_51:
        /*0c34*/ 	.byte	0x04, 0x1e
        /*0c36*/ 	.short	(.L_53 - .L_52)
.L_52:
        /*0c38*/ 	.word	0x00000000


	//----- nvinfo : EIATTR_CBANK_PARAM_SIZE
	.align		4
.L_53:
        /*0c3c*/ 	.byte	0x03, 0x19
        /*0c3e*/ 	.short	0x0800


	//----- nvinfo : EIATTR_PARAM_CBANK
	.align		4
        /*0c40*/ 	.byte	0x04, 0x0a
        /*0c42*/ 	.short	(.L_55 - .L_54)
	.align		4
.L_54:
        /*0c44*/ 	.word	index@(.nv.constant0._ZN7cutlass13device_kernelINS_4gemm6kernel13GemmUniversalIN4cute5tupleIJiiiiEEENS1_10collective13CollectiveMmaINS1_35MainloopSm100TmaUmmaWarpSpecializedILi20ELi2ELi4ENS5_IJNS4_1CILi4EEENSA_ILi2EEENSA_ILi1EEEEEEEENS5_IJNSA_ILi256EEENSA_ILi64EEESH_EEENS_12float_e4m3_tENS5_IJlSD_lEEESJ_SK_NS4_8TiledMMAINS4_8MMA_AtomIJNS4_10MMA_TraitsINS4_25SM100_MMA_F8F6F4_2x1SM_SSEJSJ_SJ_fSG_SH_NS4_17integral_constantINS4_4UMMA5MajorELSR_0EEESS_NSP_INSQ_7ScaleInELST_0EEESU_EEEEEENS4_6LayoutINS5_IJSD_SD_SD_EEENS5_IJNSA_ILi0EEESZ_SZ_EEEEENS5_IJNS4_10UnderscoreES12_S12_EEEEENS4_28SM100_TMA_2SM_LOAD_MULTICASTENS4_14ComposedLayoutINS4_7SwizzleILi2ELi4ELi3EEENS4_18smem_ptr_flag_bitsILi8EEENSX_INS5_IJNSA_ILi8EEESH_EEENS5_IJSH_SD_EEEEEEEvNS4_8identityES15_S1F_vS1G_EENS_8epilogue10collective18CollectiveEpilogueINS1I_23Sm100TmaWarpSpecializedILi1ELi1ELi64ELb0ELb0EEEJNS5_IJNSA_ILi128EEESH_SH_EEENS5_IJNSX_IS1N_SD_EENSX_ISH_SD_EEEEESJ_SK_SJ_SK_NS1I_6fusion15FusionCallbacksIS1M_NS1S_17LinearCombinationISJ_fSJ_fLNS_15FloatRoundStyleE2EEES1O_S1R_JEEENS4_5SM1004TMEM4LOAD26SM100_TMEM_LOAD_32dp32b64xENS4_13SM90_TMA_LOADES1F_NS4_39AutoVectorizingCopyWithAssumedAlignmentILi128EEENS4_14SM90_TMA_STOREES1F_S24_S24_EEEvvEEEEvNT_6ParamsE)
        /*0c48*/ 	.short	0x0380
        /*0c4a*/ 	.short	0x0800


	//----- nvinfo : EIATTR_SW_WAR
	.align		4
.L_55:
        /*0c4c*/ 	.byte	0x04, 0x36
        /*0c4e*/ 	.short	(.L_57 - .L_56)
.L_56:
        /*0c50*/ 	.word	0x00000008
.L_57:


//--------------------- .nv.callgraph             --------------------------
	.section	.nv.callgraph,"",@"SHT_CUDA_CALLGRAPH"
	.align	4
	.sectionentsize	8
	.align		4
        /*0000*/ 	.word	0x00000000
	.align		4
        /*0004*/ 	.word	0xffffffff
	.align		4
        /*0008*/ 	.word	index@(_ZN7cutlass13device_kernelINS_4gemm6kernel13GemmUniversalIN4cute5tupleIJiiiiEEENS1_10collective13CollectiveMmaINS1_35MainloopSm100TmaUmmaWarpSpecializedILi20ELi2ELi4ENS5_IJNS4_1CILi4EEENSA_ILi2EEENSA_ILi1EEEEEEEENS5_IJNSA_ILi256EEENSA_ILi64EEESH_EEENS_12float_e4m3_tENS5_IJlSD_lEEESJ_SK_NS4_8TiledMMAINS4_8MMA_AtomIJNS4_10MMA_TraitsINS4_25SM100_MMA_F8F6F4_2x1SM_SSEJSJ_SJ_fSG_SH_NS4_17integral_constantINS4_4UMMA5MajorELSR_0EEESS_NSP_INSQ_7ScaleInELST_0EEESU_EEEEEENS4_6LayoutINS5_IJSD_SD_SD_EEENS5_IJNSA_ILi0EEESZ_SZ_EEEEENS5_IJNS4_10UnderscoreES12_S12_EEEEENS4_28SM100_TMA_2SM_LOAD_MULTICASTENS4_14ComposedLayoutINS4_7SwizzleILi2ELi4ELi3EEENS4_18smem_ptr_flag_bitsILi8EEENSX_INS5_IJNSA_ILi8EEESH_EEENS5_IJSH_SD_EEEEEEEvNS4_8identityES15_S1F_vS1G_EENS_8epilogue10collective18CollectiveEpilogueINS1I_23Sm100TmaWarpSpecializedILi1ELi1ELi64ELb0ELb0EEEJNS5_IJNSA_ILi128EEESH_SH_EEENS5_IJNSX_IS1N_SD_EENSX_ISH_SD_EEEEESJ_SK_SJ_SK_NS1I_6fusion15FusionCallbacksIS1M_NS1S_17LinearCombinationISJ_fSJ_fLNS_15FloatRoundStyleE2EEES1O_S1R_JEEENS4_5SM1004TMEM4LOAD26SM100_TMEM_LOAD_32dp32b64xENS4_13SM90_TMA_LOADES1F_NS4_39AutoVectorizingCopyWithAssumedAlignmentILi128EEENS4_14SM90_TMA_STOREES1F_S24_S24_EEEvvEEEEvNT_6ParamsE)
	.align		4
        /*000c*/ 	.word	index@(__assertfail)
	.align		4
        /*0010*/ 	.word	0x00000000
	.align		4
        /*0014*/ 	.word	0xfffffffe
	.align		4
        /*0018*/ 	.word	0x00000000
	.align		4
        /*001c*/ 	.word	0xfffffffd
	.align		4
        /*0020*/ 	.word	0x00000000
	.align		4
        /*0024*/ 	.word	0xfffffffc


//--------------------- .nv.constant4             --------------------------
	.section	.nv.constant4,"a",@progbits
	.align	8
	.align		8
.nv.constant4:
        /*0000*/ 	.dword	__assertfail
	.align		8
        /*0008*/ 	.dword	__unnamed_1
	.align		8
        /*0010*/ 	.dword	__unnamed_2
	.align		8
        /*0018*/ 	.dword	_ZN40_INTERNAL_b1b69b48_4_k_cu_934d836e_179864cuda3std3__45__cpo5beginE
	.align		8
        /*0020*/ 	.dword	_ZN40_INTERNAL_b1b69b48_4_k_cu_934d836e_179864cuda3std3__45__cpo3endE
	.align		8
        /*0028*/ 	.dword	_ZN40_INTERNAL_b1b69b48_4_k_cu_934d836e_179864cuda3std3__45__cpo6cbeginE
	.align		8
        /*0030*/ 	.dword	_ZN40_INTERNAL_b1b69b48_4_k_cu_934d836e_179864cuda3std3__45__cpo4cendE
	.align		8
        /*0038*/ 	.dword	_ZN40_INTERNAL_b1b69b48_4_k_cu_934d836e_179864cuda3std3__442_GLOBAL__N__b1b69b48_4_k_cu_934d836e_179866ignoreE
	.align		8
        /*0040*/ 	.dword	_ZN40_INTERNAL_b1b69b48_4_k_cu_934d836e_179864cuda3std3__419piecewise_constructE
	.align		8
        /*0048*/ 	.dword	_ZN40_INTERNAL_b1b69b48_4_k_cu_934d836e_179864cuda3std3__48in_placeE
	.align		8
        /*0050*/ 	.dword	_ZN40_INTERNAL_b1b69b48_4_k_cu_934d836e_179864cuda3std6ranges3__45__cpo4swapE
	.align		8
        /*0058*/ 	.dword	_ZN40_INTERNAL_b1b69b48_4_k_cu_934d836e_179864cuda3std6ranges3__45__cpo9iter_moveE
	.align		8
        /*0060*/ 	.dword	_ZN40_INTERNAL_b1b69b48_4_k_cu_934d836e_179864cute7productE
	.align		8
        /*0068*/ 	.dword	_ZN40_INTERNAL_b1b69b48_4_k_cu_934d836e_179864cute1_E
	.align		8
        /*0070*/ 	.dword	$str$25
	.align		8
        /*0078*/ 	.dword	$str$26
	.align		8
        /*0080*/ 	.dword	$str$27
	.align		8
        /*0088*/ 	.dword	$str$28


//--------------------- .text._ZN7cutlass13device_kernelINS_4gemm6kernel13GemmUniversalIN4cute5tupleIJiiiiEEENS1_10collective13CollectiveMmaINS1_35MainloopSm100TmaUmmaWarpSpecializedILi20ELi2ELi4ENS5_IJNS4_1CILi4EEENSA_ILi2EEENSA_ILi1EEEEEEEENS5_IJNSA_ILi256EEENSA_ILi64EEESH_EEENS_12float_e4m3_tENS5_IJlSD_lEEESJ_SK_NS4_8TiledMMAINS4_8MMA_AtomIJNS4_10MMA_TraitsINS4_25SM100_MMA_F8F6F4_2x1SM_SSEJSJ_SJ_fSG_SH_NS4_17integral_constantINS4_4UMMA5MajorELSR_0EEESS_NSP_INSQ_7ScaleInELST_0EEESU_EEEEEENS4_6LayoutINS5_IJSD_SD_SD_EEENS5_IJNSA_ILi0EEESZ_SZ_EEEEENS5_IJNS4_10UnderscoreES12_S12_EEEEENS4_28SM100_TMA_2SM_LOAD_MULTICASTENS4_14ComposedLayoutINS4_7SwizzleILi2ELi4ELi3EEENS4_18smem_ptr_flag_bitsILi8EEENSX_INS5_IJNSA_ILi8EEESH_EEENS5_IJSH_SD_EEEEEEEvNS4_8identityES15_S1F_vS1G_EENS_8epilogue10collective18CollectiveEpilogueINS1I_23Sm100TmaWarpSpecializedILi1ELi1ELi64ELb0ELb0EEEJNS5_IJNSA_ILi128EEESH_SH_EEENS5_IJNSX_IS1N_SD_EENSX_ISH_SD_EEEEESJ_SK_SJ_SK_NS1I_6fusion15FusionCallbacksIS1M_NS1S_17LinearCombinationISJ_fSJ_fLNS_15FloatRoundStyleE2EEES1O_S1R_JEEENS4_5SM1004TMEM4LOAD26SM100_TMEM_LOAD_32dp32b64xENS4_13SM90_TMA_LOADES1F_NS4_39AutoVectorizingCopyWithAssumedAlignmentILi128EEENS4_14SM90_TMA_STOREES1F_S24_S24_EEEvvEEEEvNT_6ParamsE --------------------------
	.section	.text._ZN7cutlass13device_kernelINS_4gemm6kernel13GemmUniversalIN4cute5tupleIJiiiiEEENS1_10collective13CollectiveMmaINS1_35MainloopSm100TmaUmmaWarpSpecializedILi20ELi2ELi4ENS5_IJNS4_1CILi4EEENSA_ILi2EEENSA_ILi1EEEEEEEENS5_IJNSA_ILi256EEENSA_ILi64EEESH_EEENS_12float_e4m3_tENS5_IJlSD_lEEESJ_SK_NS4_8TiledMMAINS4_8MMA_AtomIJNS4_10MMA_TraitsINS4_25SM100_MMA_F8F6F4_2x1SM_SSEJSJ_SJ_fSG_SH_NS4_17integral_constantINS4_4UMMA5MajorELSR_0EEESS_NSP_INSQ_7ScaleInELST_0EEESU_EEEEEENS4_6LayoutINS5_IJSD_SD_SD_EEENS5_IJNSA_ILi0EEESZ_SZ_EEEEENS5_IJNS4_10UnderscoreES12_S12_EEEEENS4_28SM100_TMA_2SM_LOAD_MULTICASTENS4_14ComposedLayoutINS4_7SwizzleILi2ELi4ELi3EEENS4_18smem_ptr_flag_bitsILi8EEENSX_INS5_IJNSA_ILi8EEESH_EEENS5_IJSH_SD_EEEEEEEvNS4_8identityES15_S1F_vS1G_EENS_8epilogue10collective18CollectiveEpilogueINS1I_23Sm100TmaWarpSpecializedILi1ELi1ELi64ELb0ELb0EEEJNS5_IJNSA_ILi128EEESH_SH_EEENS5_IJNSX_IS1N_SD_EENSX_ISH_SD_EEEEESJ_SK_SJ_SK_NS1I_6fusion15FusionCallbacksIS1M_NS1S_17LinearCombinationISJ_fSJ_fLNS_15FloatRoundStyleE2EEES1O_S1R_JEEENS4_5SM1004TMEM4LOAD26SM100_TMEM_LOAD_32dp32b64xENS4_13SM90_TMA_LOADES1F_NS4_39AutoVectorizingCopyWithAssumedAlignmentILi128EEENS4_14SM90_TMA_STOREES1F_S24_S24_EEEvvEEEEvNT_6ParamsE,"ax",@progbits
	.align	128
.text._ZN7cutlass13device_kernelINS_4gemm6kernel13GemmUniversalIN4cute5tupleIJiiiiEEENS1_10collective13CollectiveMmaINS1_35MainloopSm100TmaUmmaWarpSpecializedILi20ELi2ELi4ENS5_IJNS4_1CILi4EEENSA_ILi2EEENSA_ILi1EEEEEEEENS5_IJNSA_ILi256EEENSA_ILi64EEESH_EEENS_12float_e4m3_tENS5_IJlSD_lEEESJ_SK_NS4_8TiledMMAINS4_8MMA_AtomIJNS4_10MMA_TraitsINS4_25SM100_MMA_F8F6F4_2x1SM_SSEJSJ_SJ_fSG_SH_NS4_17integral_constantINS4_4UMMA5MajorELSR_0EEESS_NSP_INSQ_7ScaleInELST_0EEESU_EEEEEENS4_6LayoutINS5_IJSD_SD_SD_EEENS5_IJNSA_ILi0EEESZ_SZ_EEEEENS5_IJNS4_10UnderscoreES12_S12_EEEEENS4_28SM100_TMA_2SM_LOAD_MULTICASTENS4_14ComposedLayoutINS4_7SwizzleILi2ELi4ELi3EEENS4_18smem_ptr_flag_bitsILi8EEENSX_INS5_IJNSA_ILi8EEESH_EEENS5_IJSH_SD_EEEEEEEvNS4_8identityES15_S1F_vS1G_EENS_8epilogue10collective18CollectiveEpilogueINS1I_23Sm100TmaWarpSpecializedILi1ELi1ELi64ELb0ELb0EEEJNS5_IJNSA_ILi128EEESH_SH_EEENS5_IJNSX_IS1N_SD_EENSX_ISH_SD_EEEEESJ_SK_SJ_SK_NS1I_6fusion15FusionCallbacksIS1M_NS1S_17LinearCombinationISJ_fSJ_fLNS_15FloatRoundStyleE2EEES1O_S1R_JEEENS4_5SM1004TMEM4LOAD26SM100_TMEM_LOAD_32dp32b64xENS4_13SM90_TMA_LOADES1F_NS4_39AutoVectorizingCopyWithAssumedAlignmentILi128EEENS4_14SM90_TMA_STOREES1F_S24_S24_EEEvvEEEEvNT_6ParamsE:
        .type           _ZN7cutlass13device_kernelINS_4gemm6kernel13GemmUniversalIN4cute5tupleIJiiiiEEENS1_10collective13CollectiveMmaINS1_35MainloopSm100TmaUmmaWarpSpecializedILi20ELi2ELi4ENS5_IJNS4_1CILi4EEENSA_ILi2EEENSA_ILi1EEEEEEEENS5_IJNSA_ILi256EEENSA_ILi64EEESH_EEENS_12float_e4m3_tENS5_IJlSD_lEEESJ_SK_NS4_8TiledMMAINS4_8MMA_AtomIJNS4_10MMA_TraitsINS4_25SM100_MMA_F8F6F4_2x1SM_SSEJSJ_SJ_fSG_SH_NS4_17integral_constantINS4_4UMMA5MajorELSR_0EEESS_NSP_INSQ_7ScaleInELST_0EEESU_EEEEEENS4_6LayoutINS5_IJSD_SD_SD_EEENS5_IJNSA_ILi0EEESZ_SZ_EEEEENS5_IJNS4_10UnderscoreES12_S12_EEEEENS4_28SM100_TMA_2SM_LOAD_MULTICASTENS4_14ComposedLayoutINS4_7SwizzleILi2ELi4ELi3EEENS4_18smem_ptr_flag_bitsILi8EEENSX_INS5_IJNSA_ILi8EEESH_EEENS5_IJSH_SD_EEEEEEEvNS4_8identityES15_S1F_vS1G_EENS_8epilogue10collective18CollectiveEpilogueINS1I_23Sm100TmaWarpSpecializedILi1ELi1ELi64ELb0ELb0EEEJNS5_IJNSA_ILi128EEESH_SH_EEENS5_IJNSX_IS1N_SD_EENSX_ISH_SD_EEEEESJ_SK_SJ_SK_NS1I_6fusion15FusionCallbacksIS1M_NS1S_17LinearCombinationISJ_fSJ_fLNS_15FloatRoundStyleE2EEES1O_S1R_JEEENS4_5SM1004TMEM4LOAD26SM100_TMEM_LOAD_32dp32b64xENS4_13SM90_TMA_LOADES1F_NS4_39AutoVectorizingCopyWithAssumedAlignmentILi128EEENS4_14SM90_TMA_STOREES1F_S24_S24_EEEvvEEEEvNT_6ParamsE,@function
        .size           _ZN7cutlass13device_kernelINS_4gemm6kernel13GemmUniversalIN4cute5tupleIJiiiiEEENS1_10collective13CollectiveMmaINS1_35MainloopSm100TmaUmmaWarpSpecializedILi20ELi2ELi4ENS5_IJNS4_1CILi4EEENSA_ILi2EEENSA_ILi1EEEEEEEENS5_IJNSA_ILi256EEENSA_ILi64EEESH_EEENS_12float_e4m3_tENS5_IJlSD_lEEESJ_SK_NS4_8TiledMMAINS4_8MMA_AtomIJNS4_10MMA_TraitsINS4_25SM100_MMA_F8F6F4_2x1SM_SSEJSJ_SJ_fSG_SH_NS4_17integral_constantINS4_4UMMA5MajorELSR_0EEESS_NSP_INSQ_7ScaleInELST_0EEESU_EEEEEENS4_6LayoutINS5_IJSD_SD_SD_EEENS5_IJNSA_ILi0EEESZ_SZ_EEEEENS5_IJNS4_10UnderscoreES12_S12_EEEEENS4_28SM100_TMA_2SM_LOAD_MULTICASTENS4_14ComposedLayoutINS4_7SwizzleILi2ELi4ELi3EEENS4_18smem_ptr_flag_bitsILi8EEENSX_INS5_IJNSA_ILi8EEESH_EEENS5_IJSH_SD_EEEEEEEvNS4_8identityES15_S1F_vS1G_EENS_8epilogue10collective18CollectiveEpilogueINS1I_23Sm100TmaWarpSpecializedILi1ELi1ELi64ELb0ELb0EEEJNS5_IJNSA_ILi128EEESH_SH_EEENS5_IJNSX_IS1N_SD_EENSX_ISH_SD_EEEEESJ_SK_SJ_SK_NS1I_6fusion15FusionCallbacksIS1M_NS1S_17LinearCombinationISJ_fSJ_fLNS_15FloatRoundStyleE2EEES1O_S1R_JEEENS4_5SM1004TMEM4LOAD26SM100_TMEM_LOAD_32dp32b64xENS4_13SM90_TMA_LOADES1F_NS4_39AutoVectorizingCopyWithAssumedAlignmentILi128EEENS4_14SM90_TMA_STOREES1F_S24_S24_EEEvvEEEEvNT_6ParamsE,(.L_x_198 - _ZN7cutlass13device_kernelINS_4gemm6kernel13GemmUniversalIN4cute5tupleIJiiiiEEENS1_10collective13CollectiveMmaINS1_35MainloopSm100TmaUmmaWarpSpecializedILi20ELi2ELi4ENS5_IJNS4_1CILi4EEENSA_ILi2EEENSA_ILi1EEEEEEEENS5_IJNSA_ILi256EEENSA_ILi64EEESH_EEENS_12float_e4m3_tENS5_IJlSD_lEEESJ_SK_NS4_8TiledMMAINS4_8MMA_AtomIJNS4_10MMA_TraitsINS4_25SM100_MMA_F8F6F4_2x1SM_SSEJSJ_SJ_fSG_SH_NS4_17integral_constantINS4_4UMMA5MajorELSR_0EEESS_NSP_INSQ_7ScaleInELST_0EEESU_EEEEEENS4_6LayoutINS5_IJSD_SD_SD_EEENS5_IJNSA_ILi0EEESZ_SZ_EEEEENS5_IJNS4_10UnderscoreES12_S12_EEEEENS4_28SM100_TMA_2SM_LOAD_MULTICASTENS4_14ComposedLayoutINS4_7SwizzleILi2ELi4ELi3EEENS4_18smem_ptr_flag_bitsILi8EEENSX_INS5_IJNSA_ILi8EEESH_EEENS5_IJSH_SD_EEEEEEEvNS4_8identityES15_S1F_vS1G_EENS_8epilogue10collective18CollectiveEpilogueINS1I_23Sm100TmaWarpSpecializedILi1ELi1ELi64ELb0ELb0EEEJNS5_IJNSA_ILi128EEESH_SH_EEENS5_IJNSX_IS1N_SD_EENSX_ISH_SD_EEEEESJ_SK_SJ_SK_NS1I_6fusion15FusionCallbacksIS1M_NS1S_17LinearCombinationISJ_fSJ_fLNS_15FloatRoundStyleE2EEES1O_S1R_JEEENS4_5SM1004TMEM4LOAD26SM100_TMEM_LOAD_32dp32b64xENS4_13SM90_TMA_LOADES1F_NS4_39AutoVectorizingCopyWithAssumedAlignmentILi128EEENS4_14SM90_TMA_STOREES1F_S24_S24_EEEvvEEEEvNT_6ParamsE)
        .other          _ZN7cutlass13device_kernelINS_4gemm6kernel13GemmUniversalIN4cute5tupleIJiiiiEEENS1_10collective13CollectiveMmaINS1_35MainloopSm100TmaUmmaWarpSpecializedILi20ELi2ELi4ENS5_IJNS4_1CILi4EEENSA_ILi2EEENSA_ILi1EEEEEEEENS5_IJNSA_ILi256EEENSA_ILi64EEESH_EEENS_12float_e4m3_tENS5_IJlSD_lEEESJ_SK_NS4_8TiledMMAINS4_8MMA_AtomIJNS4_10MMA_TraitsINS4_25SM100_MMA_F8F6F4_2x1SM_SSEJSJ_SJ_fSG_SH_NS4_17integral_constantINS4_4UMMA5MajorELSR_0EEESS_NSP_INSQ_7ScaleInELST_0EEESU_EEEEEENS4_6LayoutINS5_IJSD_SD_SD_EEENS5_IJNSA_ILi0EEESZ_SZ_EEEEENS5_IJNS4_10UnderscoreES12_S12_EEEEENS4_28SM100_TMA_2SM_LOAD_MULTICASTENS4_14ComposedLayoutINS4_7SwizzleILi2ELi4ELi3EEENS4_18smem_ptr_flag_bitsILi8EEENSX_INS5_IJNSA_ILi8EEESH_EEENS5_IJSH_SD_EEEEEEEvNS4_8identityES15_S1F_vS1G_EENS_8epilogue10collective18CollectiveEpilogueINS1I_23Sm100TmaWarpSpecializedILi1ELi1ELi64ELb0ELb0EEEJNS5_IJNSA_ILi128EEESH_SH_EEENS5_IJNSX_IS1N_SD_EENSX_ISH_SD_EEEEESJ_SK_SJ_SK_NS1I_6fusion15FusionCallbacksIS1M_NS1S_17LinearCombinationISJ_fSJ_fLNS_15FloatRoundStyleE2EEES1O_S1R_JEEENS4_5SM1004TMEM4LOAD26SM100_TMEM_LOAD_32dp32b64xENS4_13SM90_TMA_LOADES1F_NS4_39AutoVectorizingCopyWithAssumedAlignmentILi128EEENS4_14SM90_TMA_STOREES1F_S24_S24_EEEvvEEEEvNT_6ParamsE,@"STO_CUDA_ENTRY STV_DEFAULT"
_ZN7cutlass13device_kernelINS_4gemm6kernel13GemmUniversalIN4cute5tupleIJiiiiEEENS1_10collective13CollectiveMmaINS1_35MainloopSm100TmaUmmaWarpSpecializedILi20ELi2ELi4ENS5_IJNS4_1CILi4EEENSA_ILi2EEENSA_ILi1EEEEEEEENS5_IJNSA_ILi256EEENSA_ILi64EEESH_EEENS_12float_e4m3_tENS5_IJlSD_lEEESJ_SK_NS4_8TiledMMAINS4_8MMA_AtomIJNS4_10MMA_TraitsINS4_25SM100_MMA_F8F6F4_2x1SM_SSEJSJ_SJ_fSG_SH_NS4_17integral_constantINS4_4UMMA5MajorELSR_0EEESS_NSP_INSQ_7ScaleInELST_0EEESU_EEEEEENS4_6LayoutINS5_IJSD_SD_SD_EEENS5_IJNSA_ILi0EEESZ_SZ_EEEEENS5_IJNS4_10UnderscoreES12_S12_EEEEENS4_28SM100_TMA_2SM_LOAD_MULTICASTENS4_14ComposedLayoutINS4_7SwizzleILi2ELi4ELi3EEENS4_18smem_ptr_flag_bitsILi8EEENSX_INS5_IJNSA_ILi8EEESH_EEENS5_IJSH_SD_EEEEEEEvNS4_8identityES15_S1F_vS1G_EENS_8epilogue10collective18CollectiveEpilogueINS1I_23Sm100TmaWarpSpecializedILi1ELi1ELi64ELb0ELb0EEEJNS5_IJNSA_ILi128EEESH_SH_EEENS5_IJNSX_IS1N_SD_EENSX_ISH_SD_EEEEESJ_SK_SJ_SK_NS1I_6fusion15FusionCallbacksIS1M_NS1S_17LinearCombinationISJ_fSJ_fLNS_15FloatRoundStyleE2EEES1O_S1R_JEEENS4_5SM1004TMEM4LOAD26SM100_TMEM_LOAD_32dp32b64xENS4_13SM90_TMA_LOADES1F_NS4_39AutoVectorizingCopyWithAssumedAlignmentILi128EEENS4_14SM90_TMA_STOREES1F_S24_S24_EEEvvEEEEvNT_6ParamsE:
[----:B------:R-:W1:Y:S01]  /*0000*/  LDC R1, c[0x0][0x37c] ;  /* 0x0000df00ff017b82 */ /* 0x000e620000000800 */
[----:B------:R-:W2:Y:S01]  /*0010*/  S2R R131, SR_TID.X ;  /* 0x0000000000837919 */ /* 0x000ea20000002100 */
[----:B------:R-:W3:Y:S06]  /*0020*/  LDCU.64 UR6, c[0x0][0x890] ;  /* 0x00011200ff0677ac */ /* 0x000eec0008000a00 */
[----:B------:R-:W4:Y:S01]  /*0030*/  S2UR UR54, SR_CgaCtaId ;  /* 0x00000000003679c3 */ /* 0x000f220000008800 */
[----:B------:R-:W-:Y:S01]  /*0040*/  PRMT R141, RZ, 0x7610, R141 ;  /* 0x00007610ff8d7816 */ /* 0x000fe2000000008d */
[----:B------:R-:W1:Y:S01]  /*0050*/  LDCU.64 UR52, c[0x0][0x358] ;  /* 0x00006b00ff3477ac */ /* 0x000e620008000a00 */
[----:B------:R-:W-:-:S02]  /*0060*/  ELECT P0, URZ, PT ;  /* 0x0000000000ff782f */ /* 0x000fc40003800000 */
[----:B---3--:R-:W-:-:S04]  /*0070*/  ISETP.NE.U32.AND P1, PT, RZ, UR6, PT ;  /* 0x00000006ff007c0c */ /* 0x008fc8000bf25070 */
[----:B------:R-:W-:Y:S01]  /*0080*/  ISETP.NE.AND.EX P2, PT, RZ, UR7, PT, P1 ;  /* 0x00000007ff007c0c */ /* 0x000fe2000bf45310 */
[----:B----4-:R-:W-:Y:S02]  /*0090*/  ULOP3.LUT UR18, UR54, 0x1, URZ, 0xc0, !UPT ;  /* 0x0000000136127892 */ /* 0x010fe4000f8ec0ff */
[----:B------:R-:W-:Y:S01]  /*00a0*/  ULOP3.LUT UR17, UR54, 0x1, URZ, 0x3c, !UPT ;  /* 0x0000000136117892 */ /* 0x000fe2000f8e3cff */
[----:B--2---:R-:W-:-:S05]  /*00b0*/  SHF.R.U32.HI R142, RZ, 0x5, R131 ;  /* 0x00000005ff8e7819 */ /* 0x004fca0000011683 */
[----:B------:R-:W2:Y:S02]  /*00c0*/  SHFL.IDX PT, R0, R142, RZ, 0x1f ;  /* 0x00001fff8e007589 */ /* 0x000ea400000e0000 */
[----:B--2---:R-:W-:Y:S02]  /*00d0*/  R2UR UR11, R0 ;  /* 0x00000000000b72ca */ /* 0x004fe400000e0000 */
[----:B-1----:R-:W-:Y:S05]  /*00e0*/  @P2 BRA `(.L_x_0) ;  /* 0x00000000002c2947 */ /* 0x002fea0003800000 */
[----:B------:R-:W1:Y:S02]  /*00f0*/  LDCU.64 UR4, c[0x0][0x888] ;  /* 0x00011100ff0477ac */ /* 0x000e640008000a00 */
[----:B-1----:R-:W-:-:S04]  /*0100*/  UISETP.NE.U32.AND UP0, UPT, UR4, URZ, UPT ;  /* 0x000000ff0400728c */ /* 0x002fc8000bf05070 */
[----:B------:R-:W-:-:S09]  /*0110*/  UISETP.NE.AND.EX UP0, UPT, UR5, URZ, UPT, UP0 ;  /* 0x000000ff0500728c */ /* 0x000fd2000bf05300 */
[----:B------:R-:W-:Y:S05]  /*0120*/  BRA.U !UP0, `(.L_x_1) ;  /* 0x0000000108107547 */ /* 0x000fea000b800000 */
[----:B------:R-:W1:Y:S02]  /*0130*/  LDC.64 R2, c[0x0][0x888] ;  /* 0x00022200ff027b82 */ /* 0x000e640000000a00 */
[----:B-1----:R1:W5:Y:S01]  /*0140*/  LDG.E R71, desc[UR52][R2.64] ;  /* 0x0000003402477981 */ /* 0x002362000c1e1900 */
[----:B------:R-:W-:Y:S01]  /*0150*/  HFMA2 R141, -RZ, RZ, 0, 5.9604644775390625e-08 ;  /* 0x00000001ff8d7431 */ /* 0x000fe200000001ff */
[----:B------:R-:W-:Y:S05]  /*0160*/  BRA `(.L_x_0) ;  /* 0x00000000000c7947 */ /* 0x000fea0003800000 */
.L_x_1:
[----:B------:R-:W1:Y:S01]  /*0170*/  LDCU UR4, c[0x0][0x880] ;  /* 0x00011000ff0477ac */ /* 0x000e620008000800 */
[----:B------:R-:W-:Y:S01]  /*0180*/  HFMA2 R141, -RZ, RZ, 0, 5.9604644775390625e-08 ;  /* 0x00000001ff8d7431 */ /* 0x000fe200000001ff */
[----:B-1----:R-:W-:-:S07]  /*0190*/  MOV R71, UR4 ;  /* 0x0000000400477c02 */ /* 0x002fce0008000f00 */
.L_x_0:
[----:B------:R-:W2:Y:S02]  /*01a0*/  LDCU.64 UR4, c[0x0][0x8b0] ;  /* 0x00011600ff0477ac */ /* 0x000ea40008000a00 */
[----:B--2---:R-:W-:-:S04]  /*01b0*/  UISETP.NE.U32.AND UP0, UPT, UR4, URZ, UPT ;  /* 0x000000ff0400728c */ /* 0x004fc8000bf05070 */
[----:B------:R-:W-:-:S09]  /*01c0*/  UISETP.NE.AND.EX UP0, UPT, UR5, URZ, UPT, UP0 ;  /* 0x000000ff0500728c */ /* 0x000fd2000bf05300 */
[----:B------:R-:W-:Y:S05]  /*01d0*/  BRA.U UP0, `(.L_x_2) ;  /* 0x0000000100247547 */ /* 0x000fea000b800000 */
[----:B------:R-:W2:Y:S02]  /*01e0*/  LDCU.64 UR4, c[0x0][0x8a8] ;  /* 0x00011500ff0477ac */ /* 0x000ea40008000a00 */
[----:B--2---:R-:W-:-:S04]  /*01f0*/  UISETP.NE.U32.AND UP0, UPT, UR4, URZ, UPT ;  /* 0x000000ff0400728c */ /* 0x004fc8000bf05070 */
[----:B------:R-:W-:-:S09]  /*0200*/  UISETP.NE.AND.EX UP0, UPT, UR5, URZ, UPT, UP0 ;  /* 0x000000ff0500728c */ /* 0x000fd2000bf05300 */
[----:B------:R-:W-:Y:S05]  /*0210*/  BRA.U !UP0, `(.L_x_3) ;  /* 0x00000001080c7547 */ /* 0x000fea000b800000 */
[----:B-1----:R-:W1:Y:S02]  /*0220*/  LDC.64 R2, c[0x0][0x8a8] ;  /* 0x00022a00ff027b82 */ /* 0x002e640000000a00 */
[----:B-1----:R2:W5:Y:S01]  /*0230*/  LDG.E R70, desc[UR52][R2.64] ;  /* 0x0000003402467981 */ /* 0x002562000c1e1900 */
[----:B------:R-:W-:Y:S05]  /*0240*/  BRA `(.L_x_2) ;  /* 0x0000000000087947 */ /* 0x000fea0003800000 */
.L_x_3:
[----:B------:R-:W2:Y:S02]  /*0250*/  LDCU UR4, c[0x0][0x8a0] ;  /* 0x00011400ff0477ac */ /* 0x000ea40008000800 */
[----:B--2---:R-:W-:Y:S02]  /*0260*/  MOV R70, UR4 ;  /* 0x0000000400467c02 */ /* 0x004fe40008000f00 */
.L_x_2:
[----:B------:R-:W-:Y:S01]  /*0270*/  IMAD.U32 R0, RZ, RZ, UR11 ;  /* 0x0000000bff007e24 */ /* 0x000fe2000f8e00ff */
[----:B------:R-:W-:Y:S04]  /*0280*/  BSSY.RECONVERGENT B0, `(.L_x_4) ;  /* 0x000000c000007945 */ /* 0x000fe80003800200 */
[C---:B------:R-:W-:Y:S02]  /*0290*/  ISETP.NE.OR P3, PT, R0.reuse, 0x1, !P0 ;  /* 0x000000010000780c */ /* 0x040fe40004765670 */
[----:B------:R-:W-:-:S11]  /*02a0*/  ISETP.NE.OR P2, PT, R0, 0x3, !P0 ;  /* 0x000000030000780c */ /* 0x000fd60004745670 */
[----:B------:R-:W-:Y:S05]  /*02b0*/  @P3 BRA `(.L_x_5) ;  /* 0x0000000000203947 */ /* 0x000fea0003800000 */
[----:B------:R-:W3:Y:S02]  /*02c0*/  LDCU.64 UR4, c[0x0][0x348] ;  /* 0x00006900ff0477ac */ /* 0x000ee40008000a00 */
[----:B---3--:R-:W-:Y:S02]  /*02d0*/  UIADD3 UR8, UP1, UPT, UR4, 0x80, URZ ;  /* 0x0000008004087890 */ /* 0x008fe4000ff3e0ff */
[----:B------:R-:W-:Y:S02]  /*02e0*/  UIADD3 UR4, UP0, UPT, UR4, 0x180, URZ ;  /* 0x0000018004047890 */ /* 0x000fe4000ff1e0ff */
[----:B------:R-:W-:Y:S02]  /*02f0*/  UIADD3.X UR9, UPT, UPT, URZ, UR5, URZ, UP1, !UPT ;  /* 0x00000005ff097290 */ /* 0x000fe40008ffe4ff */
[----:B------:R-:W-:-:S07]  /*0300*/  UIADD3.X UR5, UPT, UPT, URZ, UR5, URZ, UP0, !UPT ;  /* 0x00000005ff057290 */ /* 0x000fce00087fe4ff */
[----:B------:R3:W-:Y:S02]  /*0310*/  UTMACCTL.PF [UR8] ;  /* 0x00000000080079b9 */ /* 0x0007e40008040000 */
[----:B------:R3:W-:Y:S02]  /*0320*/  UTMACCTL.PF [UR4] ;  /* 0x00000000040079b9 */ /* 0x0007e40008040000 */
[----:B---3--:R-:W-:Y:S01]  /*0330*/  NOP ;  /* 0x0000000000007918 */ /* 0x008fe20000000000 */
.L_x_5:
[----:B------:R-:W-:Y:S05]  /*0340*/  BSYNC.RECONVERGENT B0 ;  /* 0x0000000000007941 */ /* 0x000fea0003800200 */
.L_x_4:
[----:B------:R-:W-:Y:S04]  /*0350*/  BSSY.RECONVERGENT B0, `(.L_x_6) ;  /* 0x000000a000007945 */ /* 0x000fe80003800200 */
        /* <DEDUP_REMOVED lines=9> */
.L_x_7:
[----:B------:R-:W-:Y:S05]  /*03f0*/  BSYNC.RECONVERGENT B0 ;  /* 0x0000000000007941 */ /* 0x000fea0003800200 */
.L_x_6:
[----:B------:R-:W3:Y:S01]  /*0400*/  LDCU.64 UR4, c[0x0][0x888] ;  /* 0x00011100ff0477ac */ /* 0x000ee20008000a00 */
[----:B------:R-:W-:Y:S01]  /*0410*/  ISETP.NE.AND.EX P1, PT, RZ, UR7, PT, P1 ;  /* 0x00000007ff007c0c */ /* 0x000fe2000bf25310 */
[----:B------:R-:W-:Y:S01]  /*0420*/  UPLOP3.LUT UP5, UPT, UPT, UPT, UPT, 0x80, 0x8 ;  /* 0x000000000008789c */ /* 0x000fe20003faf070 */
[----:B---3--:R-:W-:-:S04]  /*0430*/  ISETP.NE.U32.AND P2, PT, RZ, UR4, PT ;  /* 0x00000004ff007c0c */ /* 0x008fc8000bf45070 */
[----:B------:R-:W-:-:S13]  /*0440*/  ISETP.NE.AND.EX P2, PT, RZ, UR5, PT, P2 ;  /* 0x00000005ff007c0c */ /* 0x000fda000bf45320 */
[----:B------:R-:W-:Y:S05]  /*0450*/  @P2 BRA P1, `(.L_x_8) ;  /* 0x0000000000282947 */ /* 0x000fea0000800000 */
[----:B------:R-:W-:Y:S01]  /*0460*/  UISETP.NE.U32.AND UP0, UPT, UR6, URZ, UPT ;  /* 0x000000ff0600728c */ /* 0x000fe2000bf05070 */
[----:B-----5:R-:W-:Y:S01]  /*0470*/  FSETP.NEU.AND P1, PT, R71, RZ, PT ;  /* 0x000000ff4700720b */ /* 0x020fe20003f2d000 */
[----:B------:R-:W-:Y:S02]  /*0480*/  UISETP.NE.U32.AND UP2, UPT, UR4, URZ, UPT ;  /* 0x000000ff0400728c */ /* 0x000fe4000bf45070 */
[----:B------:R-:W-:Y:S02]  /*0490*/  UISETP.NE.AND.EX UP1, UPT, UR7, URZ, UPT, UP0 ;  /* 0x000000ff0700728c */ /* 0x000fe4000bf25300 */
[----:B------:R-:W-:-:S04]  /*04a0*/  UISETP.NE.AND.EX UP0, UPT, UR5, URZ, UPT, UP2 ;  /* 0x000000ff0500728c */ /* 0x000fc8000bf05320 */
[----:B------:R-:W-:-:S04]  /*04b0*/  USEL UR4, URZ, 0xffffffff, UP0 ;  /* 0xffffffffff047887 */ /* 0x000fc80008000000 */
[----:B------:R-:W-:Y:S01]  /*04c0*/  VOTEU.ANY UP0, P1 ;  /* 0x0000000000ff7886 */ /* 0x000fe20000800100 */
[----:B------:R-:W-:-:S04]  /*04d0*/  @!UP1 USEL UR4, URZ, 0xffffffff, UP0 ;  /* 0xffffffffff049887 */ /* 0x000fc80008000000 */
[----:B------:R-:W-:-:S04]  /*04e0*/  ULOP3.LUT UR4, UR4, 0x1, URZ, 0xc0, !UPT ;  /* 0x0000000104047892 */ /* 0x000fc8000f8ec0ff */
[----:B------:R-:W-:-:S11]  /*04f0*/  UISETP.NE.U32.AND UP5, UPT, UR4, 0x1, UPT ;  /* 0x000000010400788c */ /* 0x000fd6000bfa5070 */
.L_x_8:
[----:B------:R-:W3:Y:S01]  /*0500*/  SHFL.IDX PT, R0, R142, RZ, 0x1f ;  /* 0x00001fff8e007589 */ /* 0x000ee200000e0000 */
[----:B------:R-:W-:-:S04]  /*0510*/  UISETP.NE.AND UP0, UPT, UR11, 0x2, UPT ;  /* 0x000000020b00788c */ /* 0x000fc8000bf05270 */
[----:B------:R-:W-:Y:S02]  /*0520*/  UISETP.EQ.AND UP1, UPT, UR18, URZ, !UP0 ;  /* 0x000000ff1200728c */ /* 0x000fe4000c722270 */
[----:B------:R-:W-:-:S04]  /*0530*/  USEL UR26, URZ, 0x1, UP0 ;  /* 0x00000001ff1a7887 */ /* 0x000fc80008000000 */
[----:B------:R-:W-:Y:S02]  /*0540*/  PLOP3.LUT P3, PT, P0, PT, UP1, 0x80, 0x8 ;  /* 0x000000000008781c */ /* 0x000fe4000076f018 */
[----:B---3--:R-:W-:-:S13]  /*0550*/  ISETP.NE.AND P1, PT, R0, RZ, PT ;  /* 0x000000ff0000720c */ /* 0x008fda0003f25270 */
[----:B------:R-:W-:Y:S05]  /*0560*/  @P1 BRA `(.L_x_9) ;  /* 0x0000000000e01947 */ /* 0x000fea0003800000 */
[----:B------:R-:W-:Y:S01]  /*0570*/  ELECT P1, URZ, PT ;  /* 0x0000000000ff782f */ /* 0x000fe20003820000 */
[----:B------:R-:W-:-:S12]  /*0580*/  BSSY.RECONVERGENT B0, `(.L_x_9) ;  /* 0x0000036000007945 */ /* 0x000fd80003800200 */
[----:B------:R-:W-:Y:S05]  /*0590*/  @!P1 BRA `(.L_x_10) ;  /* 0x0000000000d09947 */ /* 0x000fea0003800000 */
[----:B------:R-:W-:Y:S01]  /*05a0*/  UMOV UR6, 0x400 ;  /* 0x0000040000067882 */ /* 0x000fe20000000000 */
[----:B------:R-:W-:Y:S01]  /*05b0*/  UMOV UR5, 0x1 ;  /* 0x0000000100057882 */ /* 0x000fe20000000000 */
[----:B------:R-:W-:Y:S01]  /*05c0*/  UMOV UR4, 0x3 ;  /* 0x0000000300047882 */ /* 0x000fe20000000000 */
[----:B------:R-:W-:Y:S02]  /*05d0*/  ULEA UR6, UR54, UR6, 0x18 ;  /* 0x0000000636067291 */ /* 0x000fe4000f8ec0ff */
[----:B------:R-:W-:-:S04]  /*05e0*/  UIADD3 UR8, UPT, UPT, -UR5, 0x100000, URZ ;  /* 0x0010000005087890 */ /* 0x000fc8000fffe1ff */
[----:B------:R-:W-:Y:S02]  /*05f0*/  USHF.L.U32 UR9, UR8, 0xb, URZ ;  /* 0x0000000b08097899 */ /* 0x000fe400080006ff */
[----:B------:R-:W-:Y:S02]  /*0600*/  USHF.L.U32 UR8, UR8, 0x1, URZ ;  /* 0x0000000108087899 */ /* 0x000fe400080006ff */
[----:B------:R-:W-:-:S04]  /*0610*/  UIADD3 UR4, UPT, UPT, -UR4, 0x100000, URZ ;  /* 0x0010000004047890 */ /* 0x000fc8000fffe1ff */
[----:B------:R-:W-:Y:S02]  /*0620*/  USHF.L.U32 UR5, UR4, 0xb, URZ ;  /* 0x0000000b04057899 */ /* 0x000fe400080006ff */
[----:B------:R-:W-:Y:S01]  /*0630*/  USHF.L.U32 UR4, UR4, 0x1, URZ ;  /* 0x0000000104047899 */ /* 0x000fe200080006ff */
[----:B------:R-:W3:Y:S03]  /*0640*/  FENCE.VIEW.ASYNC.S ;  /* 0x00000000000073c6 */ /* 0x000ee60000000000 */
[----:B---3--:R3:W4:Y:S08]  /*0650*/  SYNCS.EXCH.64 URZ, [UR6], UR8 ;  /* 0x0000000806ff75b2 */ /* 0x0087300008000100 */
[----:B------:R3:W1:Y:S01]  /*0660*/  SYNCS.EXCH.64 URZ, [UR6+0xa0], UR4 ;  /* 0x0000a00406ff75b2 */ /* 0x0006620008000100 */
        /* <DEDUP_REMOVED lines=37> */
[----:B------:R3:W1:Y:S02]  /*08c0*/  SYNCS.EXCH.64 URZ, [UR6+0x138], UR4 ;  /* 0x0001380406ff75b2 */ /* 0x0006640008000100 */
[----:B---34-:R-:W-:Y:S01]  /*08d0*/  NOP ;  /* 0x0000000000007918 */ /* 0x018fe20000000000 */
.L_x_10:
[----:B------:R-:W-:Y:S05]  /*08e0*/  BSYNC.RECONVERGENT B0 ;  /* 0x0000000000007941 */ /* 0x000fea0003800200 */
.L_x_9:
[----:B------:R-:W3:Y:S01]  /*08f0*/  SHFL.IDX PT, R0, R142, RZ, 0x1f ;  /* 0x00001fff8e007589 */ /* 0x000ee200000e0000 */
[----:B------:R-:W-:Y:S01]  /*0900*/  NOP ;  /* 0x0000000000007918 */ /* 0x000fe20000000000 */
[----:B---3--:R-:W-:-:S13]  /*0910*/  ISETP.NE.AND P1, PT, R0, 0x1, PT ;  /* 0x000000010000780c */ /* 0x008fda0003f25270 */
[----:B------:R-:W-:Y:S05]  /*0920*/  @P1 BRA `(.L_x_11) ;  /* 0x00000000003c1947 */ /* 0x000fea0003800000 */
        /* <DEDUP_REMOVED lines=10> */
[----:B------:R-:W-:Y:S01]  /*09d0*/  ELECT P1, URZ, PT ;  /* 0x0000000000ff782f */ /* 0x000fe20003820000 */
[----:B------:R-:W3:Y:S02]  /*09e0*/  FENCE.VIEW.ASYNC.S ;  /* 0x00000000000073c6 */ /* 0x000ee40000000000 */
[----:B---3--:R3:W4:Y:S08]  /*09f0*/  SYNCS.EXCH.64 URZ, [UR6+0x140], UR8 ;  /* 0x0001400806ff75b2 */ /* 0x0087300008000100 */
[----:B------:R3:W1:Y:S01]  /*0a00*/  SYNCS.EXCH.64 URZ, [UR6+0x148], UR4 ;  /* 0x0001480406ff75b2 */ /* 0x0006620008000100 */
[----:B------:R-:W-:Y:S01]  /*0a10*/  NOP ;  /* 0x0000000000007918 */ /* 0x000fe20000000000 */
.L_x_11:
[----:B------:R-:W2:Y:S01]  /*0a20*/  SHFL.IDX PT, R0, R142, RZ, 0x1f ;  /* 0x00001fff8e007589 */ /* 0x000ea200000e0000 */
[----:B------:R-:W-:Y:S01]  /*0a30*/  NOP ;  /* 0x0000000000007918 */ /* 0x000fe20000000000 */
[----:B--2---:R-:W-:-:S13]  /*0a40*/  ISETP.NE.AND P1, PT, R0, 0x3, PT ;  /* 0x000000030000780c */ /* 0x004fda0003f25270 */
[----:B------:R-:W-:Y:S05]  /*0a50*/  @P1 BRA `(.L_x_12) ;  /* 0x00000000002c1947 */ /* 0x000fea0003800000 */
[----:B---3--:R-:W-:Y:S01]  /*0a60*/  UMOV UR5, 0x400 ;  /* 0x0000040000057882 */ /* 0x008fe20000000000 */
[----:B------:R-:W-:Y:S01]  /*0a70*/  UMOV UR4, 0x20 ;  /* 0x0000002000047882 */ /* 0x000fe20000000000 */
[----:B------:R-:W-:Y:S02]  /*0a80*/  ULEA UR5, UR54, UR5, 0x18 ;  /* 0x0000000536057291 */ /* 0x000fe4000f8ec0ff */
[----:B------:R-:W-:-:S04]  /*0a90*/  UIADD3 UR6, UPT, UPT, -UR4, 0x100000, URZ ;  /* 0x0010000004067890 */ /* 0x000fc8000fffe1ff */
[----:B------:R-:W-:Y:S02]  /*0aa0*/  USHF.L.U32 UR7, UR6, 0xb, URZ ;  /* 0x0000000b06077899 */ /* 0x000fe400080006ff */
[----:B------:R-:W-:Y:S01]  /*0ab0*/  USHF.L.U32 UR6, UR6, 0x1, URZ ;  /* 0x0000000106067899 */ /* 0x000fe200080006ff */
[----:B------:R-:W-:Y:S01]  /*0ac0*/  ELECT P1, URZ, PT ;  /* 0x0000000000ff782f */ /* 0x000fe20003820000 */
[----:B------:R-:W2:Y:S10]  /*0ad0*/  FENCE.VIEW.ASYNC.S ;  /* 0x00000000000073c6 */ /* 0x000eb40000000000 */
[----:B--2---:R2:W3:Y:S01]  /*0ae0*/  SYNCS.EXCH.64 URZ, [UR5+0x150], UR6 ;  /* 0x0001500605ff75b2 */ /* 0x0044e20008000100 */
[----:B------:R2:W1:Y:S01]  /*0af0*/  SYNCS.EXCH.64 URZ, [UR5+0x158], UR6 ;  /* 0x0001580605ff75b2 */ /* 0x0004620008000100 */
[----:B------:R-:W-:Y:S01]  /*0b00*/  NOP ;  /* 0x0000000000007918 */ /* 0x000fe20000000000 */
.L_x_12:
[----:B------:R-:W4:Y:S01]  /*0b10*/  SHFL.IDX PT, R0, R142, RZ, 0x1f ;  /* 0x00001fff8e007589 */ /* 0x000f2200000e0000 */
[----:B------:R-:W-:Y:S01]  /*0b20*/  NOP ;  /* 0x0000000000007918 */ /* 0x000fe20000000000 */
[----:B----4-:R-:W-:-:S13]  /*0b30*/  ISETP.NE.AND P1, PT, R0, 0x4, PT ;  /* 0x000000040000780c */ /* 0x010fda0003f25270 */
[----:B------:R-:W-:Y:S05]  /*0b40*/  @P1 BRA `(.L_x_13) ;  /* 0x0000000000481947 */ /* 0x000fea0003800000 */
[----:B--23--:R-:W-:Y:S01]  /*0b50*/  UMOV UR6, 0x720 ;  /* 0x0000072000067882 */ /* 0x00cfe20000000000 */
[----:B------:R-:W-:Y:S01]  /*0b60*/  UMOV UR5, 0x400 ;  /* 0x0000040000057882 */ /* 0x000fe20000000000 */
[----:B------:R-:W-:Y:S01]  /*0b70*/  USEL UR6, UR6, 0x620, UP5 ;  /* 0x0000062006067887 */ /* 0x000fe2000a800000 */
        /* <DEDUP_REMOVED lines=9> */
[----:B------:R-:W2:Y:S02]  /*0c10*/  FENCE.VIEW.ASYNC.S ;  /* 0x00000000000073c6 */ /* 0x000ea40000000000 */
[----:B--2---:R4:W2:Y:S08]  /*0c20*/  SYNCS.EXCH.64 URZ, [UR5+0x160], UR8 ;  /* 0x0001600805ff75b2 */ /* 0x0048b00008000100 */
[----:B------:R4:W3:Y:S01]  /*0c30*/  SYNCS.EXCH.64 URZ, [UR5+0x170], UR6 ;  /* 0x0001700605ff75b2 */ /* 0x0008e20008000100 */
[----:B------:R4:W1:Y:S01]  /*0c40*/  SYNCS.EXCH.64 URZ, [UR5+0x168], UR8 ;  /* 0x0001680805ff75b2 */ /* 0x0008620008000100 */
[----:B------:R4:W1:Y:S02]  /*0c50*/  SYNCS.EXCH.64 URZ, [UR5+0x178], UR6 ;  /* 0x0001780605ff75b2 */ /* 0x0008640008000100 */
[----:B----4-:R-:W-:Y:S01]  /*0c60*/  NOP ;  /* 0x0000000000007918 */ /* 0x010fe20000000000 */
.L_x_13:
[----:B------:R-:W4:Y:S01]  /*0c70*/  SHFL.IDX PT, R0, R142, RZ, 0x1f ;  /* 0x00001fff8e007589 */ /* 0x000f2200000e0000 */
[----:B------:R-:W-:Y:S01]  /*0c80*/  NOP ;  /* 0x0000000000007918 */ /* 0x000fe20000000000 */
[----:B----4-:R-:W-:-:S13]  /*0c90*/  ISETP.NE.AND P1, PT, R0, 0x5, PT ;  /* 0x000000050000780c */ /* 0x010fda0003f25270 */
[----:B------:R-:W-:Y:S05]  /*0ca0*/  @P1 BRA `(.L_x_14) ;  /* 0x0000000000541947 */ /* 0x000fea0003800000 */
[----:B--23--:R-:W-:Y:S01]  /*0cb0*/  UMOV UR6, 0x400 ;  /* 0x0000040000067882 */ /* 0x00cfe20000000000 */
        /* <DEDUP_REMOVED lines=14> */
[----:B------:R4:W1:Y:S01]  /*0da0*/  SYNCS.EXCH.64 URZ, [UR6+0x1a8], UR4 ;  /* 0x0001a80406ff75b2 */ /* 0x0008620008000100 */
[----:B------:R4:W1:Y:S01]  /*0db0*/  SYNCS.EXCH.64 URZ, [UR6+0x190], UR8 ;  /* 0x0001900806ff75b2 */ /* 0x0008620008000100 */
[----:B------:R4:W1:Y:S01]  /*0dc0*/  SYNCS.EXCH.64 URZ, [UR6+0x1b0], UR4 ;  /* 0x0001b00406ff75b2 */ /* 0x0008620008000100 */
[----:B------:R4:W1:Y:S01]  /*0dd0*/  SYNCS.EXCH.64 URZ, [UR6+0x198], UR8 ;  /* 0x0001980806ff75b2 */ /* 0x0008620008000100 */
[----:B------:R4:W1:Y:S02]  /*0de0*/  SYNCS.EXCH.64 URZ, [UR6+0x1b8], UR4 ;  /* 0x0001b80406ff75b2 */ /* 0x0008640008000100 */
[----:B----4-:R-:W-:Y:S01]  /*0df0*/  NOP ;  /* 0x0000000000007918 */ /* 0x010fe20000000000 */
.L_x_14:
[----:B------:R-:W4:Y:S01]  /*0e00*/  SHFL.IDX PT, R0, R142, RZ, 0x1f ;  /* 0x00001fff8e007589 */ /* 0x000f2200000e0000 */
[----:B------:R-:W-:Y:S01]  /*0e10*/  ISETP.NE.OR P0, PT, RZ, UR11, !P0 ;  /* 0x0000000bff007c0c */ /* 0x000fe2000c705670 */
[----:B------:R-:W-:Y:S01]  /*0e20*/  NOP ;  /* 0x0000000000007918 */ /* 0x000fe20000000000 */
[----:B----4-:R-:W-:-:S13]  /*0e30*/  ISETP.NE.AND P1, PT, R0, 0x3, PT ;  /* 0x000000030000780c */ /* 0x010fda0003f25270 */
[----:B------:R-:W-:Y:S05]  /*0e40*/  @P1 BRA `(.L_x_15) ;  /* 0x0000000000341947 */ /* 0x000fea0003800000 */
[----:B--23--:R-:W-:Y:S01]  /*0e50*/  UMOV UR5, 0x400 ;  /* 0x0000040000057882 */ /* 0x00cfe20000000000 */
[----:B------:R-:W-:Y:S01]  /*0e60*/  UMOV UR4, 0x20 ;  /* 0x0000002000047882 */ /* 0x000fe20000000000 */
[----:B------:R-:W-:Y:S02]  /*0e70*/  ULEA UR5, UR54, UR5, 0x18 ;  /* 0x0000000536057291 */ /* 0x000fe4000f8ec0ff */
[----:B------:R-:W-:-:S04]  /*0e80*/  UIADD3 UR6, UPT, UPT, -UR4, 0x100000, URZ ;  /* 0x0010000004067890 */ /* 0x000fc8000fffe1ff */
[----:B------:R-:W-:Y:S02]  /*0e90*/  USHF.L.U32 UR7, UR6, 0xb, URZ ;  /* 0x0000000b06077899 */ /* 0x000fe400080006ff */
[----:B------:R-:W-:Y:S01]  /*0ea0*/  USHF.L.U32 UR6, UR6, 0x1, URZ ;  /* 0x0000000106067899 */ /* 0x000fe200080006ff */
[----:B------:R-:W-:Y:S01]  /*0eb0*/  ELECT P1, URZ, PT ;  /* 0x0000000000ff782f */ /* 0x000fe20003820000 */
[----:B------:R-:W2:Y:S10]  /*0ec0*/  FENCE.VIEW.ASYNC.S ;  /* 0x00000000000073c6 */ /* 0x000eb40000000000 */
[----:B--2---:R4:W2:Y:S01]  /*0ed0*/  SYNCS.EXCH.64 URZ, [UR5+0x1c0], UR6 ;  /* 0x0001c00605ff75b2 */ /* 0x0048a20008000100 */
[----:B------:R4:W3:Y:S01]  /*0ee0*/  SYNCS.EXCH.64 URZ, [UR5+0x1d0], UR6 ;  /* 0x0001d00605ff75b2 */ /* 0x0008e20008000100 */
[----:B------:R4:W1:Y:S01]  /*0ef0*/  SYNCS.EXCH.64 URZ, [UR5+0x1c8], UR6 ;  /* 0x0001c80605ff75b2 */ /* 0x0008620008000100 */
[----:B------:R4:W1:Y:S02]  /*0f00*/  SYNCS.EXCH.64 URZ, [UR5+0x1d8], UR6 ;  /* 0x0001d80605ff75b2 */ /* 0x0008640008000100 */
[----:B----4-:R-:W-:Y:S01]  /*0f10*/  NOP ;  /* 0x0000000000007918 */ /* 0x010fe20000000000 */
.L_x_15:
[----:B------:R-:W4:Y:S01]  /*0f20*/  LDCU UR12, c[0x0][0x36c] ;  /* 0x00006d80ff0c77ac */ /* 0x000f220008000800 */
[----:B------:R-:W-:Y:S01]  /*0f30*/  LOP3.LUT R0, R131, 0x1f, RZ, 0xc0, !PT ;  /* 0x0000001f83007812 */ /* 0x000fe200078ec0ff */
[----:B------:R-:W-:Y:S01]  /*0f40*/  NOP ;  /* 0x0000000000007918 */ /* 0x000fe20000000000 */
[----:B------:R-:W-:Y:S01]  /*0f50*/  VOTEU.ALL UP0, P0 ;  /* 0x0000000000ff7886 */ /* 0x000fe20000000000 */
[----:B--23--:R-:W-:Y:S01]  /*0f60*/  UMOV UR6, 0x20 ;  /* 0x0000002000067882 */ /* 0x00cfe20000000000 */
[----:B------:R-:W-:-:S03]  /*0f70*/  UISETP.NE.AND UP6, UPT, UR11, URZ, UPT ;  /* 0x000000ff0b00728c */ /* 0x000fc6000bfc5270 */
[----:B------:R-:W-:Y:S01]  /*0f80*/  @!UP0 UMOV UR4, 0x400 ;  /* 0x0000040000048882 */ /* 0x000fe20000000000 */
[----:B------:R-:W-:-:S04]  /*0f90*/  @!UP0 UIADD3 UR6, UPT, UPT, -UR6, 0x100000, URZ ;  /* 0x0010000006068890 */ /* 0x000fc8000fffe1ff */
[----:B------:R-:W-:Y:S02]  /*0fa0*/  @!UP0 USHF.L.U32 UR7, UR6, 0xb, URZ ;  /* 0x0000000b06078899 */ /* 0x000fe400080006ff */
[----:B------:R-:W-:Y:S02]  /*0fb0*/  @!UP0 USHF.L.U32 UR6, UR6, 0x1, URZ ;  /* 0x0000000106068899 */ /* 0x000fe400080006ff */
[----:B------:R-:W-:Y:S01]  /*0fc0*/  @!UP0 ULEA UR4, UR54, UR4, 0x18 ;  /* 0x0000000436048291 */ /* 0x000fe2000f8ec0ff */
[----:B------:R-:W-:Y:S01]  /*0fd0*/  VOTEU.ALL UP0, P0 ;  /* 0x0000000000ff7886 */ /* 0x000fe20000000000 */
[----:B----4-:R-:W-:Y:S01]  /*0fe0*/  UISETP.EQ.U32.AND UP1, UPT, UR12, 0x1, UPT ;  /* 0x000000010c00788c */ /* 0x010fe2000bf22070 */
[----:B------:R-:W2:Y:S09]  /*0ff0*/  FENCE.VIEW.ASYNC.S ;  /* 0x00000000000073c6 */ /* 0x000eb20000000000 */
[----:B--2---:R2:W3:Y:S02]  /*1000*/  @!UP0 SYNCS.EXCH.64 URZ, [UR4+0x1e0], UR6 ;  /* 0x0001e00604ff85b2 */ /* 0x0044e40008000100 */
[----:B--2---:R-:W-:Y:S01]  /*1010*/  UP2UR UR4, UPR, URZ, 0x2 ;  /* 0x00000002ff047883 */ /* 0x004fe20008000000 */
[----:B------:R-:W-:Y:S11]  /*1020*/  BRA.U !UP1, `(.L_x_16) ;  /* 0x0000000109087547 */ /* 0x000ff6000b800000 */
[----:B-1-3--:R-:W-:Y:S01]  /*1030*/  UCGABAR_ARV ;  /* 0x00000000000079c7 */ /* 0x00afe20008000000 */
[----:B------:R-:W-:Y:S05]  /*1040*/  BRA `(.L_x_17) ;  /* 0x0000000000047947 */ /* 0x000fea0003800000 */
.L_x_16:
[----:B-1-3--:R-:W-:Y:S01]  /*1050*/  NOP ;  /* 0x0000000000007918 */ /* 0x00afe20000000000 */
.L_x_17:
[----:B------:R-:W1:Y:S01]  /*1060*/  S2UR UR10, SR_CTAID.X ;  /* 0x00000000000a79c3 */ /* 0x000e620000002500 */
[----:B------:R-:W-:-:S05]  /*1070*/  CS2R.32 R3, SR_CgaSize ;  /* 0x0000000000037805 */ /* 0x000fca0000008a00 */
[----:B------:R-:W-:-:S05]  /*1080*/  IMAD R3, R3, -0xa0, RZ ;  /* 0xffffff6003037824 */ /* 0x000fca00078e02ff */
[----:B------:R-:W-:-:S14]  /*1090*/  R2UR UR5, R3 ;  /* 0x00000000030572ca */ /* 0x000fdc00000e0000 */
[----:B------:R-:W2:Y:S01]  /*10a0*/  LDCU UR5, c[0x0][UR5+0x2b0] ;  /* 0x00005600050577ac */ /* 0x000ea20008000800 */
[----:B------:R-:W-:-:S05]  /*10b0*/  CS2R.32 R3, SR_CgaSize ;  /* 0x0000000000037805 */ /* 0x000fca0000008a00 */
[----:B------:R-:W-:-:S05]  /*10c0*/  IMAD R3, R3, -0xa0, RZ ;  /* 0xffffff6003037824 */ /* 0x000fca00078e02ff */
[----:B------:R-:W-:-:S14]  /*10d0*/  R2UR UR4, R3 ;  /* 0x00000000030472ca */ /* 0x000fdc00000e0000 */
[----:B------:R-:W3:Y:S01]  /*10e0*/  LDCU UR4, c[0x0][UR4+0x2b4] ;  /* 0x00005680040477ac */ /* 0x000ee20008000800 */
[----:B------:R-:W4:Y:S01]  /*10f0*/  S2UR UR51, SR_CTAID.Y ;  /* 0x00000000003379c3 */ /* 0x000f220000002600 */
[----:B------:R-:W-:-:S05]  /*1100*/  CS2R.32 R3, SR_CgaSize ;  /* 0x0000000000037805 */ /* 0x000fca0000008a00 */
[----:B------:R-:W-:-:S05]  /*1110*/  IMAD R3, R3, -0xa0, RZ ;  /* 0xffffff6003037824 */ /* 0x000fca00078e02ff */
[----:B------:R-:W-:-:S14]  /*1120*/  R2UR UR7, R3 ;  /* 0x00000000030772ca */ /* 0x000fdc00000e0000 */
[----:B------:R-:W3:Y:S01]  /*1130*/  LDCU UR7, c[0x0][UR7+0x2a0] ;  /* 0x00005400070777ac */ /* 0x000ee20008000800 */
[----:B------:R-:W-:-:S05]  /*1140*/  CS2R.32 R3, SR_CgaSize ;  /* 0x0000000000037805 */ /* 0x000fca0000008a00 */
[----:B------:R-:W-:-:S05]  /*1150*/  IMAD R3, R3, -0xa0, RZ ;  /* 0xffffff6003037824 */ /* 0x000fca00078e02ff */
[----:B------:R-:W-:-:S14]  /*1160*/  R2UR UR6, R3 ;  /* 0x00000000030672ca */ /* 0x000fdc00000e0000 */
[----:B------:R-:W3:Y:S01]  /*1170*/  LDCU UR6, c[0x0][UR6+0x2a4] ;  /* 0x00005480060677ac */ /* 0x000ee20008000800 */
[----:B------:R-:W-:Y:S02]  /*1180*/  USHF.R.U32.HI UR31, URZ, 0x1, UR54 ;  /* 0x00000001ff1f7899 */ /* 0x000fe40008011636 */
[----:B------:R-:W-:Y:S02]  /*1190*/  USHF.R.U32.HI UR30, URZ, 0x2, UR54 ;  /* 0x00000002ff1e7899 */ /* 0x000fe40008011636 */
[----:B------:R-:W-:Y:S02]  /*11a0*/  USHF.L.U32 UR16, UR54, 0xa, URZ ;  /* 0x0000000a36107899 */ /* 0x000fe400080006ff */
[----:B------:R-:W-:Y:S01]  /*11b0*/  USHF.L.U32 UR15, UR54, 0x9, URZ ;  /* 0x00000009360f7899 */ /* 0x000fe200080006ff */
[----:B-1----:R-:W-:Y:S01]  /*11c0*/  I2FP.F32.U32 R3, UR10 ;  /* 0x0000000a00037c45 */ /* 0x002fe20008201000 */
[----:B------:R-:W1:Y:S04]  /*11d0*/  LDCU UR20, c[0x0][0xb24] ;  /* 0x00016480ff1477ac */ /* 0x000e680008000800 */
[----:B--2---:R-:W-:Y:S01]  /*11e0*/  FMUL R3, R3, UR5 ;  /* 0x0000000503037c20 */ /* 0x004fe20008400000 */
[----:B------:R-:W-:Y:S01]  /*11f0*/  ULOP3.LUT UR5, UR54, 0x3, URZ, 0xc0, !UPT ;  /* 0x0000000336057892 */ /* 0x000fe2000f8ec0ff */
[----:B----4-:R-:W-:Y:S01]  /*1200*/  I2FP.F32.U32 R2, UR51 ;  /* 0x0000003300027c45 */ /* 0x010fe20008201000 */
[----:B------:R-:W2:Y:S03]  /*1210*/  LDCU UR37, c[0x0][0xb24] ;  /* 0x00016480ff2577ac */ /* 0x000ea60008000800 */
[----:B------:R-:W4:Y:S01]  /*1220*/  F2I.U32.TRUNC.NTZ R3, R3 ;  /* 0x0000000300037305 */ /* 0x000f22000020f000 */
[----:B---3--:R-:W-:Y:S01]  /*1230*/  FMUL R2, R2, UR4 ;  /* 0x0000000402027c20 */ /* 0x008fe20008400000 */
[----:B------:R-:W-:-:S02]  /*1240*/  ULOP3.LUT UR4, UR54, 0x4, URZ, 0xc0, !UPT ;  /* 0x0000000436047892 */ /* 0x000fc4000f8ec0ff */
[----:B------:R-:W-:Y:S02]  /*1250*/  UISETP.GT.U32.AND UP1, UPT, UR5, 0xffff, UPT ;  /* 0x0000ffff0500788c */ /* 0x000fe4000bf24070 */
[----:B------:R-:W-:Y:S02]  /*1260*/  ULOP3.LUT UR4, UR4, 0x1, UR54, 0xf8, !UPT ;  /* 0x0000000104047892 */ /* 0x000fe4000f8ef836 */
[----:B------:R-:W3:Y:S01]  /*1270*/  F2I.U32.TRUNC.NTZ R2, R2 ;  /* 0x0000000200027305 */ /* 0x000ee2000020f000 */
[----:B------:R-:W1:Y:S01]  /*1280*/  LDCU UR19, c[0x0][0xb30] ;  /* 0x00016600ff1377ac */ /* 0x000e620008000800 */
[----:B------:R-:W-:Y:S01]  /*1290*/  UISETP.GT.U32.AND UP0, UPT, UR4, 0xffff, UPT ;  /* 0x0000ffff0400788c */ /* 0x000fe2000bf04070 */
[----:B----4-:R-:W-:Y:S01]  /*12a0*/  R2UR UR49, R3 ;  /* 0x00000000033172ca */ /* 0x010fe200000e0000 */
[----:B------:R-:W-:Y:S01]  /*12b0*/  UMOV UR14, 0x11 ;  /* 0x00000011000e7882 */ /* 0x000fe20000000000 */
[----:B------:R-:W-:Y:S01]  /*12c0*/  PRMT R3, RZ, 0x7610, R3 ;  /* 0x00007610ff037816 */ /* 0x000fe20000000003 */
[----:B------:R-:W-:Y:S01]  /*12d0*/  UMOV UR13, 0x5 ;  /* 0x00000005000d7882 */ /* 0x000fe20000000000 */
[----:B------:R-:W-:-:S02]  /*12e0*/  USEL UR5, UR5, 0xffff, !UP1 ;  /* 0x0000ffff05057887 */ /* 0x000fc4000c800000 */
[----:B------:R-:W-:Y:S01]  /*12f0*/  USEL UR4, UR4, 0xffff, !UP0 ;  /* 0x0000ffff04047887 */ /* 0x000fe2000c000000 */
[----:B---3--:R-:W-:Y:S02]  /*1300*/  R2UR UR48, R2 ;  /* 0x00000000023072ca */ /* 0x008fe400000e0000 */
[----:B------:R-:W-:-:S04]  /*1310*/  PRMT R2, RZ, 0x7610, R2 ;  /* 0x00007610ff027816 */ /* 0x000fc80000000002 */
[----:B------:R-:W-:-:S04]  /*1320*/  UIADD3 UR49, UPT, UPT, -UR49, URZ, URZ ;  /* 0x000000ff31317290 */ /* 0x000fc8000fffe1ff */
[----:B------:R-:W-:-:S03]  /*1330*/  UIMAD UR49, UR7, UR49, UR10 ;  /* 0x00000031073172a4 */ /* 0x000fc6000f8e020a */
[----:B------:R-:W-:-:S04]  /*1340*/  UIADD3 UR48, UPT, UPT, -UR48, URZ, URZ ;  /* 0x000000ff30307290 */ /* 0x000fc8000fffe1ff */
[----:B------:R-:W-:Y:S01]  /*1350*/  UIMAD UR48, UR6, UR48, UR51 ;  /* 0x00000030063072a4 */ /* 0x000fe2000f8e0233 */
[----:B-12---:R-:W-:Y:S11]  /*1360*/  BRA.U UP6, `(.L_x_18) ;  /* 0x0000000106647547 */ /* 0x006ff6000b800000 */
[----:B------:R-:W-:Y:S02]  /*1370*/  UISETP.NE.AND UP0, UPT, UR48, URZ, UPT ;  /* 0x000000ff3000728c */ /* 0x000fe4000bf05270 */
[----:B------:R-:W-:Y:S02]  /*1380*/  UISETP.NE.AND UP2, UPT, UR48, 0x1, UPT ;  /* 0x000000013000788c */ /* 0x000fe4000bf45270 */
[----:B------:R-:W-:Y:S02]  /*1390*/  ULOP3.LUT UR7, UR49, 0x2, URZ, 0x3c, !UPT ;  /* 0x0000000231077892 */ /* 0x000fe4000f8e3cff */
[----:B------:R-:W-:Y:S02]  /*13a0*/  UISETP.GT.U32.AND UP4, UPT, UR49, 0x1, UP0 ;  /* 0x000000013100788c */ /* 0x000fe40008784070 */
[----:B------:R-:W-:Y:S02]  /*13b0*/  UISETP.GT.U32.AND UP3, UPT, UR49, 0x1, UP2 ;  /* 0x000000013100788c */ /* 0x000fe40009764070 */
[----:B------:R-:W-:-:S02]  /*13c0*/  UISETP.GT.U32.AND UP1, UPT, UR7, 0x1, UP0 ;  /* 0x000000010700788c */ /* 0x000fc40008724070 */
[----:B------:R-:W-:Y:S02]  /*13d0*/  UISETP.GT.U32.AND UP0, UPT, UR7, 0x1, UP2 ;  /* 0x000000010700788c */ /* 0x000fe40009704070 */
[----:B------:R-:W-:Y:S02]  /*13e0*/  USEL UR8, URZ, 0x1, UP4 ;  /* 0x00000001ff087887 */ /* 0x000fe4000a000000 */
[----:B------:R-:W-:Y:S02]  /*13f0*/  USEL UR7, URZ, 0x10, UP3 ;  /* 0x00000010ff077887 */ /* 0x000fe40009800000 */
[----:B------:R-:W-:Y:S02]  /*1400*/  USEL UR22, URZ, 0x2, UP4 ;  /* 0x00000002ff167887 */ /* 0x000fe4000a000000 */
[----:B------:R-:W-:Y:S02]  /*1410*/  USEL UR21, URZ, 0x20, UP3 ;  /* 0x00000020ff157887 */ /* 0x000fe40009800000 */
[----:B------:R-:W-:-:S02]  /*1420*/  USEL UR9, URZ, 0x4, UP1 ;  /* 0x00000004ff097887 */ /* 0x000fc40008800000 */
[----:B------:R-:W-:Y:S02]  /*1430*/  UIADD3 UR22, UPT, UPT, UR22, UR7, UR8 ;  /* 0x0000000716167290 */ /* 0x000fe4000fffe008 */
[----:B------:R-:W-:Y:S02]  /*1440*/  USEL UR7, URZ, 0x8, UP1 ;  /* 0x00000008ff077887 */ /* 0x000fe40008800000 */
[----:B------:R-:W-:Y:S02]  /*1450*/  ULOP3.LUT UR6, UR49, 0xfffffffe, URZ, 0xc0, !UPT ;  /* 0xfffffffe31067892 */ /* 0x000fe4000f8ec0ff */
[----:B------:R-:W-:Y:S02]  /*1460*/  USEL UR8, URZ, 0x40, UP0 ;  /* 0x00000040ff087887 */ /* 0x000fe40008000000 */
[----:B------:R-:W-:Y:S02]  /*1470*/  UIADD3 UR9, UPT, UPT, UR9, UR21, UR22 ;  /* 0x0000001509097290 */ /* 0x000fe4000fffe016 */
[----:B------:R-:W-:-:S02]  /*1480*/  ULEA UR6, UR48, UR6, 0x2 ;  /* 0x0000000630067291 */ /* 0x000fc4000f8e10ff */
[----:B------:R-:W-:Y:S02]  /*1490*/  USEL UR21, URZ, 0x80, UP0 ;  /* 0x00000080ff157887 */ /* 0x000fe40008000000 */
[----:B------:R-:W-:-:S03]  /*14a0*/  UIADD3 UR8, UPT, UPT, UR7, UR8, UR9 ;  /* 0x0000000807087290 */ /* 0x000fc6000fffe009 */
[----:B------:R-:W-:Y:S01]  /*14b0*/  UMOV UR7, 0x3 ;  /* 0x0000000300077882 */ /* 0x000fe20000000000 */
[----:B------:R-:W-:Y:S02]  /*14c0*/  UIADD3 UR8, UPT, UPT, UR8, UR21, URZ ;  /* 0x0000001508087290 */ /* 0x000fe4000fffe0ff */
[----:B------:R-:W-:-:S04]  /*14d0*/  USHF.L.U32 UR6, UR7, UR6, URZ ;  /* 0x0000000607067299 */ /* 0x000fc800080006ff */
[----:B------:R-:W-:Y:S02]  /*14e0*/  MOV R3, UR8 ;  /* 0x0000000800037c02 */ /* 0x000fe40008000f00 */
[----:B------:R-:W-:-:S07]  /*14f0*/  MOV R2, UR6 ;  /* 0x0000000600027c02 */ /* 0x000fce0008000f00 */
.L_x_18:
[----:B------:R-:W1:Y:S01]  /*1500*/  S2UR UR36, SR_CTAID.Z ;  /* 0x00000000002479c3 */ /* 0x000e620000002700 */
[----:B------:R-:W-:Y:S02]  /*1510*/  UISETP.GE.AND UP0, UPT, UR20, 0x1, UPT ;  /* 0x000000011400788c */ /* 0x000fe4000bf06270 */
[----:B------:R-:W-:Y:S02]  /*1520*/  ULOP3.LUT UR5, UR5, 0xffff, URZ, 0xc0, !UPT ;  /* 0x0000ffff05057892 */ /* 0x000fe4000f8ec0ff */
[----:B------:R-:W-:Y:S02]  /*1530*/  ULOP3.LUT UR4, UR4, 0xffff, URZ, 0xc0, !UPT ;  /* 0x0000ffff04047892 */ /* 0x000fe4000f8ec0ff */
[----:B------:R-:W-:Y:S02]  /*1540*/  UISETP.NE.AND UP3, UPT, UR11, 0x2, UPT ;  /* 0x000000020b00788c */ /* 0x000fe4000bf65270 */
[----:B------:R-:W-:Y:S02]  /*1550*/  ULOP3.LUT UR31, UR31, 0x1, URZ, 0xc0, !UPT ;  /* 0x000000011f1f7892 */ /* 0x000fe4000f8ec0ff */
[----:B------:R-:W-:-:S02]  /*1560*/  ULOP3.LUT UR30, UR30, 0x1, URZ, 0xc0, !UPT ;  /* 0x000000011e1e7892 */ /* 0x000fc4000f8ec0ff */
[----:B------:R-:W-:Y:S02]  /*1570*/  ULOP3.LUT UR16, UR16, 0x1000, URZ, 0xc0, !UPT ;  /* 0x0000100010107892 */ /* 0x000fe4000f8ec0ff */
[----:B------:R-:W-:Y:S02]  /*1580*/  ULOP3.LUT UR15, UR15, 0x400, URZ, 0xc0, !UPT ;  /* 0x000004000f0f7892 */ /* 0x000fe4000f8ec0ff */
[----:B------:R-:W-:Y:S02]  /*1590*/  USHF.L.U32 UR14, UR14, UR5, URZ ;  /* 0x000000050e0e7299 */ /* 0x000fe400080006ff */
[----:B------:R-:W-:Y:S01]  /*15a0*/  USHF.L.U32 UR13, UR13, UR4, URZ ;  /* 0x000000040d0d7299 */ /* 0x000fe200080006ff */
[----:B------:R-:W-:Y:S01]  /*15b0*/  UMOV UR50, UR10 ;  /* 0x0000000a00327c82 */ /* 0x000fe20008000000 */
[----:B------:R-:W-:Y:S10]  /*15c0*/  BRA.U !UP0, `(.L_x_19) ;  /* 0x0000000108b87547 */ /* 0x000ff4000b800000 */
[----:B------:R-:W2:Y:S01]  /*15d0*/  LDCU.128 UR4, c[0x0][0xb10] ;  /* 0x00016200ff0477ac */ /* 0x000ea20008000c00 */
[----:B------:R-:W3:Y:S01]  /*15e0*/  LDCU UR23, c[0x0][0x370] ;  /* 0x00006e00ff1777ac */ /* 0x000ee20008000800 */
[----:B------:R-:W4:Y:S01]  /*15f0*/  LDCU UR22, c[0x0][0x374] ;  /* 0x00006e80ff1677ac */ /* 0x000f220008000800 */
[----:B------:R-:W1:Y:S01]  /*1600*/  LDCU UR50, c[0x0][0xb0c] ;  /* 0x00016180ff3277ac */ /* 0x000e620008000800 */
[----:B------:R-:W3:Y:S01]  /*1610*/  LDCU UR21, c[0x0][0xb20] ;  /* 0x00016400ff1577ac */ /* 0x000ee20008000800 */
[----:B------:R-:W3:Y:S01]  /*1620*/  LDCU.64 UR8, c[0x0][0xb28] ;  /* 0x00016500ff0877ac */ /* 0x000ee20008000a00 */
[----:B--2---:R-:W-:Y:S02]  /*1630*/  UISETP.NE.AND UP0, UPT, UR6, 0x1, UPT ;  /* 0x000000010600788c */ /* 0x004fe4000bf05270 */
[----:B----4-:R-:W-:Y:S02]  /*1640*/  UIMAD.WIDE.U32 UR28, UR22, UR7, URZ ;  /* 0x00000007161c72a5 */ /* 0x010fe4000f8e00ff */
[----:B------:R-:W-:-:S02]  /*1650*/  UISETP.NE.AND UP2, UPT, UR20, 0x1, UPT ;  /* 0x000000011400788c */ /* 0x000fc4000bf45270 */
[----:B-1----:R-:W-:Y:S02]  /*1660*/  UISETP.NE.AND UP1, UPT, UR50, 0x1, UPT ;  /* 0x000000013200788c */ /* 0x002fe4000bf25270 */
[----:B------:R-:W-:Y:S02]  /*1670*/  UIMAD.WIDE.U32 UR32, UR51, UR7, URZ ;  /* 0x00000007332072a5 */ /* 0x000fe4000f8e00ff */
[----:B---3--:R-:W-:Y:S01]  /*1680*/  UIMAD.WIDE.U32 UR24, UR23, UR4, URZ ;  /* 0x00000004171872a5 */ /* 0x008fe2000f8e00ff */
[----:B------:R-:W-:Y:S01]  /*1690*/  UMOV UR7, UR29 ;  /* 0x0000001d00077c82 */ /* 0x000fe20008000000 */
[----:B------:R-:W-:Y:S02]  /*16a0*/  UIMAD.WIDE.U32 UR28, UR10, UR4, URZ ;  /* 0x000000040a1c72a5 */ /* 0x000fe4000f8e00ff */
[----:B------:R-:W-:-:S03]  /*16b0*/  @UP0 USHF.R.U32.HI UR22, URZ, UR21, UR7 ;  /* 0x00000015ff160299 */ /* 0x000fc60008011607 */
[----:B------:R-:W-:Y:S02]  /*16c0*/  @UP1 USHF.R.U32.HI UR23, URZ, UR5, UR25 ;  /* 0x00000005ff171299 */ /* 0x000fe40008011619 */
[----:B------:R-:W-:Y:S02]  /*16d0*/  UIMAD.WIDE.U32 UR24, UR22, UR8, URZ ;  /* 0x00000008161872a5 */ /* 0x000fe4000f8e00ff */
[----:B------:R-:W-:Y:S02]  /*16e0*/  USHF.R.U32.HI UR33, URZ, UR21, UR33 ;  /* 0x00000015ff217299 */ /* 0x000fe40008011621 */
[----:B------:R-:W-:Y:S02]  /*16f0*/  UIMAD.WIDE.U32 UR34, UR23, UR8, URZ ;  /* 0x00000008172272a5 */ /* 0x000fe4000f8e00ff */
[----:B------:R-:W-:Y:S02]  /*1700*/  @UP2 USHF.R.U32.HI UR22, URZ, UR9, UR25 ;  /* 0x00000009ff162299 */ /* 0x000fe40008011619 */
[----:B------:R-:W-:-:S02]  /*1710*/  USHF.R.U32.HI UR29, URZ, UR5, UR29 ;  /* 0x00000005ff1d7299 */ /* 0x000fc4000801161d */
[----:B------:R-:W-:Y:S02]  /*1720*/  USEL UR33, UR51, UR33, !UP0 ;  /* 0x0000002133217287 */ /* 0x000fe4000c000000 */
[----:B------:R-:W-:Y:S02]  /*1730*/  @UP2 USHF.R.U32.HI UR23, URZ, UR9, UR35 ;  /* 0x00000009ff172299 */ /* 0x000fe40008011623 */
[----:B------:R-:W-:Y:S02]  /*1740*/  UIMAD UR22, UR22, UR20, URZ ;  /* 0x00000014161672a4 */ /* 0x000fe4000f8e02ff */
[----:B------:R-:W-:Y:S02]  /*1750*/  USEL UR29, UR10, UR29, !UP1 ;  /* 0x0000001d0a1d7287 */ /* 0x000fe4000c800000 */
[----:B------:R-:W-:Y:S02]  /*1760*/  UIMAD UR4, UR23, UR20, URZ ;  /* 0x00000014170472a4 */ /* 0x000fe4000f8e02ff */
[----:B------:R-:W-:-:S02]  /*1770*/  UISETP.GE.AND UP0, UPT, UR33, UR22, UPT ;  /* 0x000000162100728c */ /* 0x000fc4000bf06270 */
[----:B------:R-:W-:Y:S02]  /*1780*/  UIMAD.WIDE.U32 UR34, UR33, UR8, URZ ;  /* 0x00000008212272a5 */ /* 0x000fe4000f8e00ff */
[----:B------:R-:W-:Y:S02]  /*1790*/  UISETP.GE.OR UP0, UPT, UR29, UR4, UP0 ;  /* 0x000000041d00728c */ /* 0x000fe40008706670 */
[----:B------:R-:W-:Y:S02]  /*17a0*/  USHF.R.U32.HI UR4, URZ, UR9, UR35 ;  /* 0x00000009ff047299 */ /* 0x000fe40008011623 */
[----:B------:R-:W-:Y:S02]  /*17b0*/  UIMAD.WIDE.U32 UR24, UR29, UR8, URZ ;  /* 0x000000081d1872a5 */ /* 0x000fe4000f8e00ff */
[----:B------:R-:W-:Y:S02]  /*17c0*/  USEL UR4, UR33, UR4, !UP2 ;  /* 0x0000000421047287 */ /* 0x000fe4000d000000 */
[----:B------:R-:W-:-:S02]  /*17d0*/  UIADD3 UR5, UPT, UPT, -UR33, URZ, URZ ;  /* 0x000000ff21057290 */ /* 0x000fc4000fffe1ff */
[----:B------:R-:W-:Y:S02]  /*17e0*/  UIADD3 UR8, UPT, UPT, -UR4, URZ, URZ ;  /* 0x000000ff04087290 */ /* 0x000fe4000fffe1ff */
[----:B------:R-:W-:Y:S02]  /*17f0*/  @!UP0 USHF.R.U32.HI UR9, URZ, UR9, UR25 ;  /* 0x00000009ff098299 */ /* 0x000fe40008011619 */
[----:B------:R-:W-:Y:S02]  /*1800*/  UIMAD UR8, UR20, UR8, UR33 ;  /* 0x00000008140872a4 */ /* 0x000fe4000f8e0221 */
[----:B------:R-:W-:Y:S02]  /*1810*/  @!UP0 USEL UR9, UR29, UR9, !UP2 ;  /* 0x000000091d098287 */ /* 0x000fe4000d000000 */
[----:B------:R-:W-:Y:S02]  /*1820*/  UIADD3 UR7, UPT, UPT, -UR29, URZ, URZ ;  /* 0x000000ff1d077290 */ /* 0x000fe4000fffe1ff */
[----:B------:R-:W-:-:S02]  /*1830*/  @!UP0 UIMAD UR8, UR8, UR23, UR9 ;  /* 0x00000017080882a4 */ /* 0x000fc4000f8e0209 */
[----:B------:R-:W-:Y:S02]  /*1840*/  @!UP0 UIADD3 UR4, UPT, UPT, UR4, -UR9, URZ ;  /* 0x8000000904048290 */ /* 0x000fe4000fffe0ff */
[----:B------:R-:W-:Y:S02]  /*1850*/  UIMAD UR5, UR6, UR5, UR51 ;  /* 0x00000005060572a4 */ /* 0x000fe4000f8e0233 */
[----:B------:R-:W-:Y:S02]  /*1860*/  @!UP0 UIMAD UR33, UR4, UR20, UR29 ;  /* 0x00000014042182a4 */ /* 0x000fe4000f8e021d */
[----:B------:R-:W-:Y:S01]  /*1870*/  UIMAD UR7, UR50, UR7, UR10 ;  /* 0x00000007320772a4 */ /* 0x000fe2000f8e020a */
[----:B------:R-:W-:Y:S01]  /*1880*/  @!UP0 UMOV UR29, UR8 ;  /* 0x00000008001d8c82 */ /* 0x000fe20008000000 */
[----:B------:R-:W-:Y:S02]  /*1890*/  UIMAD UR51, UR33, UR6, UR5 ;  /* 0x00000006213372a4 */ /* 0x000fe4000f8e0205 */
[----:B------:R-:W-:-:S12]  /*18a0*/  UIMAD UR50, UR29, UR50, UR7 ;  /* 0x000000321d3272a4 */ /* 0x000fd8000f8e0207 */
.L_x_19:
[----:B------:R-:W-:-:S09]  /*18b0*/  UISETP.NE.AND UP0, UPT, UR19, 0x1, UPT ;  /* 0x000000011300788c */ /* 0x000fd2000bf05270 */
[----:B------:R-:W-:Y:S05]  /*18c0*/  BRA.U UP0, `(.L_x_20) ;  /* 0x0000000100407547 */ /* 0x000fea000b800000 */
[----:B------:R-:W2:Y:S01]  /*18d0*/  LDCU.128 UR4, c[0x0][0xb10] ;  /* 0x00016200ff0477ac */ /* 0x000ea20008000c00 */
[----:B------:R-:W3:Y:S01]  /*18e0*/  LDCU UR9, c[0x0][0xb0c] ;  /* 0x00016180ff0977ac */ /* 0x000ee20008000800 */
[----:B------:R-:W4:Y:S01]  /*18f0*/  LDCU UR8, c[0x0][0xb20] ;  /* 0x00016400ff0877ac */ /* 0x000f220008000800 */
[----:B--2---:R-:W-:Y:S02]  /*1900*/  UIMAD.WIDE.U32 UR22, UR50, UR4, URZ ;  /* 0x00000004321672a5 */ /* 0x004fe4000f8e00ff */
[----:B------:R-:W-:Y:S02]  /*1910*/  UIMAD.WIDE.U32 UR20, UR51, UR7, URZ ;  /* 0x00000007331472a5 */ /* 0x000fe4000f8e00ff */
[----:B---3--:R-:W-:Y:S02]  /*1920*/  UISETP.NE.AND UP1, UPT, UR9, 0x1, UPT ;  /* 0x000000010900788c */ /* 0x008fe4000bf25270 */
[----:B------:R-:W-:Y:S01]  /*1930*/  UISETP.NE.AND UP0, UPT, UR6, 0x1, UPT ;  /* 0x000000010600788c */ /* 0x000fe2000bf05270 */
[----:B------:R-:W-:Y:S01]  /*1940*/  UMOV UR7, UR23 ;  /* 0x0000001700077c82 */ /* 0x000fe20008000000 */
[----:B----4-:R-:W-:-:S02]  /*1950*/  USHF.R.U32.HI UR8, URZ, UR8, UR21 ;  /* 0x00000008ff087299 */ /* 0x010fc40008011615 */
[----:B------:R-:W-:Y:S02]  /*1960*/  USHF.R.U32.HI UR5, URZ, UR5, UR7 ;  /* 0x00000005ff057299 */ /* 0x000fe40008011607 */
[----:B------:R-:W-:Y:S02]  /*1970*/  USEL UR8, UR51, UR8, !UP0 ;  /* 0x0000000833087287 */ /* 0x000fe4000c000000 */
[----:B------:R-:W-:-:S04]  /*1980*/  USEL UR5, UR50, UR5, !UP1 ;  /* 0x0000000532057287 */ /* 0x000fc8000c800000 */
[----:B------:R-:W-:Y:S02]  /*1990*/  UIADD3 UR4, UPT, UPT, -UR8, UR5, URZ ;  /* 0x0000000508047290 */ /* 0x000fe4000fffe1ff */
[----:B------:R-:W-:Y:S02]  /*19a0*/  UIADD3 UR5, UPT, UPT, UR8, -UR5, URZ ;  /* 0x8000000508057290 */ /* 0x000fe4000fffe0ff */
[----:B------:R-:W-:Y:S02]  /*19b0*/  UIMAD UR51, UR4, UR6, UR51 ;  /* 0x00000006043372a4 */ /* 0x000fe4000f8e0233 */
[----:B------:R-:W-:-:S12]  /*19c0*/  UIMAD UR50, UR5, UR9, UR50 ;  /* 0x00000009053272a4 */ /* 0x000fd8000f8e0232 */
.L_x_20:
[----:B------:R-:W-:-:S09]  /*19d0*/  UISETP.EQ.U32.AND UP0, UPT, UR12, 0x1, UPT ;  /* 0x000000010c00788c */ /* 0x000fd2000bf02070 */
[----:B------:R-:W-:Y:S05]  /*19e0*/  BRA.U !UP0, `(.L_x_21) ;  /* 0x00000001080c7547 */ /* 0x000fea000b800000 */
[----:B------:R-:W-:Y:S01]  /*19f0*/  UCGABAR_WAIT ;  /* 0x0000000000007dc7 */ /* 0x000fe20008000000 */
[----:B------:R-:W-:Y:S01]  /*1a00*/  CCTL.IVALL ;  /* 0x00000000ff00798f */ /* 0x000fe20002000000 */
[----:B------:R-:W-:Y:S05]  /*1a10*/  BRA `(.L_x_22) ;  /* 0x0000000000047947 */ /* 0x000fea0003800000 */
.L_x_21:
[----:B------:R-:W-:Y:S06]  /*1a20*/  BAR.SYNC.DEFER_BLOCKING 0x0 ;  /* 0x0000000000007b1d */ /* 0x000fec0000010000 */
.L_x_22:
[----:B------:R-:W-:Y:S05]  /*1a30*/  BRA.U UP3, `(.L_x_23) ;  /* 0x0000001903fc7547 */ /* 0x000fea000b800000 */
[----:B------:R-:W2:Y:S01]  /*1a40*/  LDCU UR6, c[0x0][0x38c] ;  /* 0x00007180ff0677ac */ /* 0x000ea20008000800 */
[----:B------:R-:W-:Y:S01]  /*1a50*/  PLOP3.LUT P1, PT, PT, PT, UP5, 0x80, 0x8 ;  /* 0x000000000008781c */ /* 0x000fe20003f2f058 */
[----:B------:R-:W-:Y:S01]  /*1a60*/  IMAD.MOV.U32 R12, RZ, RZ, 0x1 ;  /* 0x00000001ff0c7424 */ /* 0x000fe200078e00ff */
[----:B------:R-:W-:Y:S01]  /*1a70*/  ISETP.NE.AND P2, PT, R0, RZ, P3 ;  /* 0x000000ff0000720c */ /* 0x000fe20001f45270 */
[----:B------:R-:W-:Y:S01]  /*1a80*/  USHF.L.U32 UR5, UR10, 0x5, URZ ;  /* 0x000000050a057899 */ /* 0x000fe200080006ff */
[----:B------:R-:W-:Y:S01]  /*1a90*/  PLOP3.LUT P1, PT, P1, PT, PT, 0x8, 0x80 ;  /* 0x000000000080781c */ /* 0x000fe20000f2e170 */
[----:B------:R-:W-:Y:S01]  /*1aa0*/  USHF.L.U32 UR4, UR10, 0x7, URZ ;  /* 0x000000070a047899 */ /* 0x000fe200080006ff */
[----:B------:R-:W-:Y:S01]  /*1ab0*/  CS2R R10, SRZ ;  /* 0x00000000000a7805 */ /* 0x000fe2000001ff00 */
[----:B------:R-:W-:Y:S01]  /*1ac0*/  UMOV UR17, 0x400 ;  /* 0x0000040000117882 */ /* 0x000fe20000000000 */
[----:B------:R-:W-:Y:S01]  /*1ad0*/  UISETP.NE.AND UP1, UPT, UR11, URZ, UPT ;  /* 0x000000ff0b00728c */ /* 0x000fe2000bf25270 */
[----:B------:R-:W-:Y:S01]  /*1ae0*/  IMAD.MOV.U32 R9, RZ, RZ, RZ ;  /* 0x000000ffff097224 */ /* 0x000fe200078e00ff */
[----:B------:R-:W-:Y:S01]  /*1af0*/  ULEA UR17, UR54, UR17, 0x18 ;  /* 0x0000001136117291 */ /* 0x000fe2000f8ec0ff */
[----:B------:R-:W-:Y:S01]  /*1b00*/  IMAD.MOV.U32 R8, RZ, RZ, 0x1 ;  /* 0x00000001ff087424 */ /* 0x000fe200078e00ff */
[----:B------:R-:W-:-:S02]  /*1b10*/  ULOP3.LUT UR5, UR5, 0x20, URZ, 0xc0, !UPT ;  /* 0x0000002005057892 */ /* 0x000fc4000f8ec0ff */
[----:B------:R-:W-:Y:S01]  /*1b20*/  ULOP3.LUT UR4, UR4, 0x80, URZ, 0xc0, !UPT ;  /* 0x0000008004047892 */ /* 0x000fe2000f8ec0ff */
[----:B------:R-:W3:Y:S01]  /*1b30*/  LDCU UR19, c[0x0][0x370] ;  /* 0x00006e00ff1377ac */ /* 0x000ee20008000800 */
[----:B--2---:R-:W-:Y:S02]  /*1b40*/  UIADD3 UR7, UPT, UPT, UR6, 0x3f, URZ ;  /* 0x0000003f06077890 */ /* 0x004fe4000fffe0ff */
[----:B------:R-:W-:Y:S02]  /*1b50*/  UIADD3 UR20, UPT, UPT, UR6, 0x7e, URZ ;  /* 0x0000007e06147890 */ /* 0x000fe4000fffe0ff */
[----:B------:R-:W-:Y:S02]  /*1b60*/  USHF.R.S32.HI UR21, URZ, 0x1f, UR7 ;  /* 0x0000001fff157899 */ /* 0x000fe40008011407 */
[----:B------:R-:W-:Y:S02]  /*1b70*/  UIADD3 UR6, UPT, UPT, UR6, -0x1, URZ ;  /* 0xffffffff06067890 */ /* 0x000fe4000fffe0ff */
[----:B------:R-:W-:-:S02]  /*1b80*/  ULEA.HI UR21, UR21, UR7, URZ, 0x6 ;  /* 0x0000000715157291 */ /* 0x000fc4000f8f30ff */
[----:B------:R-:W-:Y:S02]  /*1b90*/  UISETP.GE.U32.AND UP2, UPT, UR6, -0x7f, UPT ;  /* 0xffffff810600788c */ /* 0x000fe4000bf46070 */
[----:B------:R-:W-:Y:S01]  /*1ba0*/  USHF.R.S32.HI UR21, URZ, 0x6, UR21 ;  /* 0x00000006ff157899 */ /* 0x000fe20008011415 */
[----:B------:R-:W2:Y:S03]  /*1bb0*/  LDCU.64 UR22, c[0x0][0x348] ;  /* 0x00006900ff1677ac */ /* 0x000ea60008000a00 */
[----:B------:R-:W-:Y:S01]  /*1bc0*/  UISETP.LT.U32.AND UP0, UPT, UR21, 0x14, UPT ;  /* 0x000000141500788c */ /* 0x000fe2000bf01070 */
[----:B------:R-:W4:Y:S03]  /*1bd0*/  LDCU UR18, c[0x0][0x374] ;  /* 0x00006e80ff1277ac */ /* 0x000f260008000800 */
[----:B------:R-:W-:-:S02]  /*1be0*/  USEL UR41, UR21, 0x14, UP0 ;  /* 0x0000001415297887 */ /* 0x000fc40008000000 */
[----:B------:R-:W-:Y:S02]  /*1bf0*/  USEL UR26, UR26, 0x2, UP1 ;  /* 0x000000021a1a7887 */ /* 0x000fe40008800000 */
[----:B------:R-:W-:Y:S02]  /*1c00*/  UIADD3 UR25, UPT, UPT, UR41, -0x1, URZ ;  /* 0xffffffff29197890 */ /* 0x000fe4000fffe0ff */
[----:B------:R-:W-:Y:S02]  /*1c10*/  @UP2 UIADD3 UR25, UPT, UPT, UR41, URZ, URZ ;  /* 0x000000ff29192290 */ /* 0x000fe4000fffe0ff */
[----:B------:R-:W-:Y:S02]  /*1c20*/  UIADD3 UR40, UPT, UPT, UR17, 0x4600, UR16 ;  /* 0x0000460011287890 */ /* 0x000fe4000fffe010 */
[----:B------:R-:W-:Y:S02]  /*1c30*/  UIADD3 UR24, UPT, UPT, UR25, 0x1, URZ ;  /* 0x0000000119187890 */ /* 0x000fe4000fffe0ff */
[----:B------:R-:W-:-:S02]  /*1c40*/  UIADD3 UR39, UPT, UPT, UR17, 0x2c600, UR15 ;  /* 0x0002c60011277890 */ /* 0x000fc4000fffe00f */
[----:B------:R-:W-:Y:S02]  /*1c50*/  ULEA UR31, UR31, UR5, 0x4 ;  /* 0x000000051f1f7291 */ /* 0x000fe4000f8e20ff */
[----:B------:R-:W-:Y:S02]  /*1c60*/  ULEA UR30, UR30, UR4, 0x6 ;  /* 0x000000041e1e7291 */ /* 0x000fe4000f8e30ff */
[----:B------:R-:W-:Y:S02]  /*1c70*/  UIADD3 UR38, UPT, UPT, UR21, -UR41, URZ ;  /* 0x8000002915267290 */ /* 0x000fe4000fffe0ff */
[----:B------:R-:W-:Y:S01]  /*1c80*/  UIADD3 UR25, UPT, UPT, -UR25, URZ, URZ ;  /* 0x000000ff19197290 */ /* 0x000fe2000fffe1ff */
[----:B--234-:R-:W-:-:S11]  /*1c90*/  UMOV UR29, URZ ;  /* 0x000000ff001d7c82 */ /* 0x01cfd60008000000 */
.L_x_43:
[----:B------:R-:W-:-:S09]  /*1ca0*/  UISETP.NE.AND UP0, UPT, UR54, URZ, UPT ;  /* 0x000000ff3600728c */ /* 0x000fd2000bf05270 */
[----:B------:R-:W-:Y:S05]  /*1cb0*/  BRA.U UP0, `(.L_x_24) ;  /* 0x0000000100287547 */ /* 0x000fea000b800000 */
[----:B------:R-:W-:Y:S02]  /*1cc0*/  LEA R0, R9, UR17, 0x3 ;  /* 0x0000001109007c11 */ /* 0x000fe4000f8e18ff */
[----:B------:R-:W-:-:S04]  /*1cd0*/  SHF.L.U32 R2, R8, 0x1f, RZ ;  /* 0x0000001f08027819 */ /* 0x000fc800000006ff */
[----:B------:R-:W2:Y:S02]  /*1ce0*/  SYNCS.PHASECHK.TRANS64.TRYWAIT P0, [R0+URZ+0x1d0], R2 ;  /* 0x0001d002000075a7 */ /* 0x000ea400080011ff */
[----:B--2---:R-:W-:Y:S05]  /*1cf0*/  @!P0 BRA `(.L_x_25) ;  /* 0x0000006000908947 */ /* 0x004fea0003800000 */
.L_x_130:
[----:B------:R-:W-:Y:S01]  /*1d00*/  VIADD R9, R9, 0x1 ;  /* 0x0000000109097836 */ /* 0x000fe20000000000 */
[----:B------:R2:W-:Y:S04]  /*1d10*/  SYNCS.ARRIVE.TRANS64.A1T0 RZ, [R0+URZ+0x1c0], RZ ;  /* 0x0001c0ff00ff79a7 */ /* 0x0005e800081000ff */
[----:B------:R-:W-:-:S04]  /*1d20*/  ISETP.NE.AND P0, PT, R9, 0x2, PT ;  /* 0x000000020900780c */ /* 0x000fc80003f05270 */
[----:B------:R-:W-:Y:S02]  /*1d30*/  SEL R9, R9, RZ, P0 ;  /* 0x000000ff09097207 */ /* 0x000fe40000000000 */
[----:B--2---:R-:W-:-:S04]  /*1d40*/  SEL R0, RZ, 0x1, P0 ;  /* 0x00000001ff007807 */ /* 0x004fc80000000000 */
[----:B------:R-:W-:-:S07]  /*1d50*/  LOP3.LUT R8, R8, R0, RZ, 0x3c, !PT ;  /* 0x0000000008087212 */ /* 0x000fce00078e3cff */
.L_x_24:
[----:B------:R-:W-:Y:S01]  /*1d60*/  UISETP.GE.U32.AND UP0, UPT, UR20, 0x7f, UPT ;  /* 0x0000007f1400788c */ /* 0x000fe2000bf06070 */
[----:B------:R-:W-:Y:S01]  /*1d70*/  SHF.L.U32 R0, R12, 0x1f, RZ ;  /* 0x0000001f0c007819 */ /* 0x000fe200000006ff */
[----:B------:R-:W-:Y:S02]  /*1d80*/  ULEA.HI UR35, UR50, UR50, URZ, 0x1 ;  /* 0x0000003232237291 */ /* 0x000fe4000f8f08ff */
[----:B------:R-:W-:Y:S02]  /*1d90*/  ULEA UR4, UR29, UR17, 0x3 ;  /* 0x000000111d047291 */ /* 0x000fe4000f8e18ff */
[----:B------:R-:W-:Y:S02]  /*1da0*/  USHF.L.U32 UR35, UR35, 0x7, URZ ;  /* 0x0000000723237899 */ /* 0x000fe400080006ff */
[----:B------:R-:W-:Y:S02]  /*1db0*/  ULEA UR11, UR51, UR31, 0x6 ;  /* 0x0000001f330b7291 */ /* 0x000fe4000f8e30ff */
[----:B------:R-:W-:-:S03]  /*1dc0*/  ULOP3.LUT UR35, UR35, 0xffffff00, URZ, 0xc0, !UPT ;  /* 0xffffff0023237892 */ /* 0x000fc6000f8ec0ff */
[----:B------:R2:W3:Y:S01]  /*1dd0*/  SYNCS.PHASECHK.TRANS64.TRYWAIT P0, [UR4+0xa0], R0 ;  /* 0x0000a000ff0075a7 */ /* 0x0004e20008001104 */
[----:B------:R-:W-:Y:S01]  /*1de0*/  UIADD3 UR35, UPT, UPT, UR30, UR35, URZ ;  /* 0x000000231e237290 */ /* 0x000fe2000fffe0ff */
[----:B------:R-:W-:Y:S01]  /*1df0*/  UMOV UR4, URZ ;  /* 0x000000ff00047c82 */ /* 0x000fe20008000000 */
[----:B------:R-:W-:Y:S10]  /*1e00*/  BRA.U !UP0, `(.L_x_26) ;  /* 0x0000000108c87547 */ /* 0x000ff4000b800000 */
[----:B------:R-:W-:Y:S01]  /*1e10*/  UMOV UR5, UR25 ;  /* 0x0000001900057c82 */ /* 0x000fe20008000000 */
[----:B------:R-:W-:Y:S01]  /*1e20*/  UMOV UR50, UR29 ;  /* 0x0000001d00327c82 */ /* 0x000fe20008000000 */
[----:B------:R-:W-:-:S05]  /*1e30*/  UMOV UR34, URZ ;  /* 0x000000ff00227c82 */ /* 0x000fca0008000000 */
.L_x_32:
[----:B------:R-:W-:Y:S01]  /*1e40*/  ULEA UR33, UR50, UR17, 0x3 ;  /* 0x0000001132217291 */ /* 0x000fe2000f8e18ff */
[----:B---3--:R-:W-:Y:S01]  /*1e50*/  @P3 MOV R2, 0x5000 ;  /* 0x0000500000023802 */ /* 0x008fe20000000f00 */
[----:B-1-34-:R-:W-:Y:S10]  /*1e60*/  @P0 BRA `(.L_x_27) ;  /* 0x00000000000c0947 */ /* 0x01aff40003800000 */
[----:B------:R-:W-:-:S04]  /*1e70*/  SHF.L.U32 R3, R12, 0x1f, RZ ;  /* 0x0000001f0c037819 */ /* 0x000fc800000006ff */
[----:B------:R-:W3:Y:S02]  /*1e80*/  SYNCS.PHASECHK.TRANS64.TRYWAIT P0, [UR33+0xa0], R3 ;  /* 0x0000a003ff0075a7 */ /* 0x000ee40008001121 */
[----:B---3--:R-:W-:Y:S05]  /*1e90*/  @!P0 BRA `(.L_x_28) ;  /* 0x00000060003c8947 */ /* 0x008fea0003800000 */
.L_x_27:
[----:B------:R3:W-:Y:S01]  /*1ea0*/  @P3 SYNCS.ARRIVE.TRANS64 RZ, [UR33], R2 ;  /* 0x00000002ffff39a7 */ /* 0x0007e20008000021 */
[----:B------:R-:W-:Y:S02]  /*1eb0*/  ULOP3.LUT UR4, UR26, 0x2, URZ, 0xfc, !UPT ;  /* 0x000000021a047892 */ /* 0x000fe4000f8efcff */
[----:B------:R-:W-:Y:S02]  /*1ec0*/  UIADD3 UR5, UPT, UPT, UR5, 0x1, URZ ;  /* 0x0000000105057890 */ /* 0x000fe4000fffe0ff */
[----:B------:R-:W-:Y:S02]  /*1ed0*/  UISETP.NE.AND UP0, UPT, UR4, 0x2, UPT ;  /* 0x000000020400788c */ /* 0x000fe4000bf05270 */
[----:B------:R-:W-:-:S07]  /*1ee0*/  UISETP.NE.AND UP2, UPT, UR5, 0x1, UPT ;  /* 0x000000010500788c */ /* 0x000fce000bf45270 */
[----:B------:R-:W-:Y:S05]  /*1ef0*/  BRA.U UP0, `(.L_x_29) ;  /* 0x0000000100047547 */ /* 0x000fea000b800000 */
[----:B-1----:R-:W-:Y:S05]  /*1f00*/  BPT.TRAP 0x1 ;  /* 0x000000040000795c */ /* 0x002fea0000300000 */
.L_x_29:
[----:B------:R-:W-:Y:S04]  /*1f10*/  BSSY.RECONVERGENT B0, `(.L_x_30) ;  /* 0x0000003000007945 */ /* 0x000fe80003800200 */
[----:B------:R-:W-:Y:S05]  /*1f20*/  @!P2 BRA `(.L_x_31) ;  /* 0x000000000004a947 */ /* 0x000fea0003800000 */
[----:B-1----:R-:W-:Y:S05]  /*1f30*/  BPT.TRAP 0x1 ;  /* 0x000000040000795c */ /* 0x002fea0000300000 */
.L_x_31:
[----:B-1----:R-:W-:Y:S05]  /*1f40*/  BSYNC.RECONVERGENT B0 ;  /* 0x0000000000007941 */ /* 0x002fea0003800200 */
.L_x_30:
[----:B------:R-:W-:Y:S02]  /*1f50*/  UIADD3 UR29, UPT, UPT, UR50, 0x1, URZ ;  /* 0x00000001321d7890 */ /* 0x000fe4000fffe0ff */
[----:B------:R-:W-:Y:S02]  /*1f60*/  ULEA UR32, UR50, UR16, 0xd ;  /* 0x0000001032207291 */ /* 0x000fe4000f8e68ff */
[----:B------:R-:W-:Y:S02]  /*1f70*/  UISETP.NE.AND UP0, UPT, UR29, 0x14, UPT ;  /* 0x000000141d00788c */ /* 0x000fe4000bf05270 */
[----:B------:R-:W-:Y:S02]  /*1f80*/  UIADD3 UR46, UP1, UPT, UR22, 0x80, URZ ;  /* 0x00000080162e7890 */ /* 0x000fe4000ff3e0ff */
[----:B------:R-:W-:Y:S02]  /*1f90*/  USEL UR6, URZ, 0x1, UP0 ;  /* 0x00000001ff067887 */ /* 0x000fe40008000000 */
[----:B------:R-:W-:-:S02]  /*1fa0*/  USEL UR29, UR29, URZ, UP0 ;  /* 0x000000ff1d1d7287 */ /* 0x000fc40008000000 */
[----:B------:R-:W-:Y:S02]  /*1fb0*/  ULEA UR8, UR50, UR15, 0xb ;  /* 0x0000000f32087291 */ /* 0x000fe4000f8e58ff */
[----:B------:R-:W-:Y:S01]  /*1fc0*/  UIADD3 UR44, UP0, UPT, UR22, 0x180, URZ ;  /* 0x00000180162c7890 */ /* 0x000fe2000ff1e0ff */
[----:B------:R-:W-:Y:S01]  /*1fd0*/  LOP3.LUT R12, R12, UR6, RZ, 0x3c, !PT ;  /* 0x000000060c0c7c12 */ /* 0x000fe2000f8e3cff */
[----:B------:R-:W-:Y:S02]  /*1fe0*/  ULEA UR4, UR29, UR17, 0x3 ;  /* 0x000000111d047291 */ /* 0x000fe4000f8e18ff */
[----:B------:R-:W-:Y:S01]  /*1ff0*/  ULOP3.LUT UR33, UR33, 0xfefffff8, URZ, 0xc0, !UPT ;  /* 0xfefffff821217892 */ /* 0x000fe2000f8ec0ff */
[----:B--2---:R-:W-:Y:S01]  /*2000*/  SHF.L.U32 R0, R12, 0x1f, RZ ;  /* 0x0000001f0c007819 */ /* 0x004fe200000006ff */
[----:B------:R-:W-:Y:S02]  /*2010*/  UIADD3.X UR47, UPT, UPT, URZ, UR23, URZ, UP1, !UPT ;  /* 0x00000017ff2f7290 */ /* 0x000fe40008ffe4ff */
[----:B------:R-:W-:-:S02]  /*2020*/  UIADD3 UR32, UPT, UPT, UR17, 0x4600, UR32 ;  /* 0x0000460011207890 */ /* 0x000fc4000fffe020 */
[----:B------:R-:W-:Y:S01]  /*2030*/  UPRMT UR7, URZ, 0x5410, UR14 ;  /* 0x00005410ff077896 */ /* 0x000fe2000800000e */
[----:B------:R4:W1:Y:S01]  /*2040*/  SYNCS.PHASECHK.TRANS64.TRYWAIT P0, [UR4+0xa0], R0 ;  /* 0x0000a000ff0075a7 */ /* 0x0008620008001104 */
[----:B------:R-:W-:Y:S02]  /*2050*/  UIADD3 UR8, UPT, UPT, UR17, 0x2c600, UR8 ;  /* 0x0002c60011087890 */ /* 0x000fe4000fffe008 */
[----:B------:R-:W-:Y:S02]  /*2060*/  UIADD3.X UR45, UPT, UPT, URZ, UR23, URZ, UP0, !UPT ;  /* 0x00000017ff2d7290 */ /* 0x000fe400087fe4ff */
[----:B------:R-:W-:Y:S01]  /*2070*/  UPRMT UR6, URZ, 0x5410, UR13 ;  /* 0x00005410ff067896 */ /* 0x000fe2000800000d */
[----:B------:R-:W-:Y:S01]  /*2080*/  UMOV UR42, 0x0 ;  /* 0x00000000002a7882 */ /* 0x000fe20000000000 */
[----:B------:R-:W-:Y:S01]  /*2090*/  UMOV UR43, 0x10000000 ;  /* 0x10000000002b7882 */ /* 0x000fe20000000000 */
[----:B------:R-:W-:Y:S01]  /*20a0*/  UMOV UR10, UR34 ;  /* 0x00000022000a7c82 */ /* 0x000fe20008000000 */
[----:B------:R-:W-:Y:S01]  /*20b0*/  UMOV UR12, UR36 ;  /* 0x00000024000c7c82 */ /* 0x000fe20008000000 */
[----:B------:R-:W-:Y:S01]  /*20c0*/  UMOV UR9, UR33 ;  /* 0x0000002100097c82 */ /* 0x000fe20008000000 */
[----:B------:R2:W-:Y:S01]  /*20d0*/  UTMALDG.3D.MULTICAST.2CTA [UR32], [UR46], UR7, desc[UR42] ;  /* 0x00002a202e0073b4 */ /* 0x0005e20008211807 */
[----:B------:R-:W-:Y:S01]  /*20e0*/  UMOV UR4, UR24 ;  /* 0x0000001800047c82 */ /* 0x000fe20008000000 */
[----:B------:R-:W-:Y:S01]  /*20f0*/  UMOV UR50, UR29 ;  /* 0x0000001d00327c82 */ /* 0x000fe20008000000 */
[----:B------:R4:W-:Y:S01]  /*2100*/  UTMALDG.3D.MULTICAST.2CTA [UR8], [UR44], UR6, desc[UR42] ;  /* 0x00002a082c0073b4 */ /* 0x0009e20008211806 */
[----:B--2---:R-:W-:Y:S01]  /*2110*/  UIADD3 UR34, UPT, UPT, UR34, 0x40, URZ ;  /* 0x0000004022227890 */ /* 0x004fe2000fffe0ff */
[----:B------:R-:W-:Y:S11]  /*2120*/  BRA.U UP2, `(.L_x_32) ;  /* 0xfffffffd02447547 */ /* 0x000ff6000b83ffff */
.L_x_26:
[----:B------:R-:W-:Y:S01]  /*2130*/  ULEA UR5, UR29, UR17, 0x3 ;  /* 0x000000111d057291 */ /* 0x000fe2000f8e18ff */
[----:B--2-4-:R-:W-:Y:S01]  /*2140*/  SHF.L.U32 R0, R12, 0x1f, RZ ;  /* 0x0000001f0c007819 */ /* 0x014fe200000006ff */
[----:B------:R-:W-:Y:S01]  /*2150*/  @!P1 SYNCS.ARRIVE.TRANS64.A1T0 RZ, [UR17+0x158], RZ ;  /* 0x000158ffffff99a7 */ /* 0x000fe20008100011 */
[----:B------:R-:W-:-:S06]  /*2160*/  UISETP.GT.AND UP0, UPT, UR21, UR41, UPT ;  /* 0x000000291500728c */ /* 0x000fcc000bf04270 */
[----:B-1-3--:R1:W2:Y:S03]  /*2170*/  SYNCS.PHASECHK.TRANS64.TRYWAIT P0, [UR5+0xa0], R0 ;  /* 0x0000a000ff0075a7 */ /* 0x00a2a60008001105 */
[----:B------:R-:W-:Y:S05]  /*2180*/  BRA.U !UP0, `(.L_x_33) ;  /* 0x0000000108b87547 */ /* 0x000fea000b800000 */
[----:B------:R-:W-:Y:S01]  /*2190*/  UIADD3 UR6, UPT, UPT, UR38, UR4, URZ ;  /* 0x0000000426067290 */ /* 0x000fe2000fffe0ff */
[----:B------:R-:W-:-:S11]  /*21a0*/  UMOV UR50, UR29 ;  /* 0x0000001d00327c82 */ /* 0x000fd60008000000 */
.L_x_39:
[----:B------:R-:W-:Y:S01]  /*21b0*/  ULEA UR33, UR50, UR17, 0x3 ;  /* 0x0000001132217291 */ /* 0x000fe2000f8e18ff */
[----:B--2---:R-:W-:Y:S01]  /*21c0*/  @P3 MOV R2, 0x5000 ;  /* 0x0000500000023802 */ /* 0x004fe20000000f00 */
[----:B--2-4-:R-:W-:Y:S10]  /*21d0*/  @P0 BRA `(.L_x_34) ;  /* 0x00000000000c0947 */ /* 0x014ff40003800000 */
[----:B------:R-:W-:-:S04]  /*21e0*/  SHF.L.U32 R3, R12, 0x1f, RZ ;  /* 0x0000001f0c037819 */ /* 0x000fc800000006ff */
[----:B------:R-:W2:Y:S02]  /*21f0*/  SYNCS.PHASECHK.TRANS64.TRYWAIT P0, [UR33+0xa0], R3 ;  /* 0x0000a003ff0075a7 */ /* 0x000ea40008001121 */
[----:B--2---:R-:W-:Y:S05]  /*2200*/  @!P0 BRA `(.L_x_35) ;  /* 0x0000005c00788947 */ /* 0x004fea0003800000 */
.L_x_34:
[----:B------:R2:W-:Y:S01]  /*2210*/  @P3 SYNCS.ARRIVE.TRANS64 RZ, [UR33], R2 ;  /* 0x00000002ffff39a7 */ /* 0x0005e20008000021 */
[----:B------:R-:W-:-:S04]  /*2220*/  ULOP3.LUT UR5, UR26, 0x2, URZ, 0xfc, !UPT ;  /* 0x000000021a057892 */ /* 0x000fc8000f8efcff */
[----:B------:R-:W-:-:S09]  /*2230*/  UISETP.NE.AND UP0, UPT, UR5, 0x2, UPT ;  /* 0x000000020500788c */ /* 0x000fd2000bf05270 */
[----:B------:R-:W-:Y:S05]  /*2240*/  BRA.U UP0, `(.L_x_36) ;  /* 0x0000000100047547 */ /* 0x000fea000b800000 */
[----:B------:R-:W-:Y:S05]  /*2250*/  BPT.TRAP 0x1 ;  /* 0x000000040000795c */ /* 0x000fea0000300000 */
.L_x_36:
[----:B------:R-:W-:Y:S04]  /*2260*/  BSSY.RECONVERGENT B0, `(.L_x_37) ;  /* 0x0000003000007945 */ /* 0x000fe80003800200 */
[----:B------:R-:W-:Y:S05]  /*2270*/  @!P2 BRA `(.L_x_38) ;  /* 0x000000000004a947 */ /* 0x000fea0003800000 */
[----:B------:R-:W-:Y:S05]  /*2280*/  BPT.TRAP 0x1 ;  /* 0x000000040000795c */ /* 0x000fea0000300000 */
.L_x_38:
[----:B------:R-:W-:Y:S05]  /*2290*/  BSYNC.RECONVERGENT B0 ;  /* 0x0000000000007941 */ /* 0x000fea0003800200 */
.L_x_37:
[----:B------:R-:W-:Y:S02]  /*22a0*/  UIADD3 UR29, UPT, UPT, UR50, 0x1, URZ ;  /* 0x00000001321d7890 */ /* 0x000fe4000fffe0ff */
[----:B------:R-:W-:Y:S02]  /*22b0*/  UIADD3 UR46, UP1, UPT, UR22, 0x80, URZ ;  /* 0x00000080162e7890 */ /* 0x000fe4000ff3e0ff */
[----:B------:R-:W-:Y:S02]  /*22c0*/  UISETP.NE.AND UP0, UPT, UR29, 0x14, UPT ;  /* 0x000000141d00788c */ /* 0x000fe4000bf05270 */
[----:B------:R-:W-:Y:S02]  /*22d0*/  USHF.L.U32 UR34, UR4, 0x6, URZ ;  /* 0x0000000604227899 */ /* 0x000fe400080006ff */
[----:B------:R-:W-:Y:S02]  /*22e0*/  USEL UR7, URZ, 0x1, UP0 ;  /* 0x00000001ff077887 */ /* 0x000fe40008000000 */
[----:B------:R-:W-:-:S02]  /*22f0*/  USEL UR29, UR29, URZ, UP0 ;  /* 0x000000ff1d1d7287 */ /* 0x000fc40008000000 */
[----:B------:R-:W-:Y:S02]  /*2300*/  UIADD3 UR44, UP0, UPT, UR22, 0x180, URZ ;  /* 0x00000180162c7890 */ /* 0x000fe4000ff1e0ff */
[----:B------:R-:W-:Y:S01]  /*2310*/  ULEA UR5, UR29, UR17, 0x3 ;  /* 0x000000111d057291 */ /* 0x000fe2000f8e18ff */
[----:B------:R-:W-:Y:S01]  /*2320*/  LOP3.LUT R12, R12, UR7, RZ, 0x3c, !PT ;  /* 0x000000070c0c7c12 */ /* 0x000fe2000f8e3cff */
[----:B------:R-:W-:Y:S02]  /*2330*/  ULOP3.LUT UR33, UR33, 0xfefffff8, URZ, 0xc0, !UPT ;  /* 0xfefffff821217892 */ /* 0x000fe4000f8ec0ff */
[----:B------:R-:W-:Y:S01]  /*2340*/  ULEA UR32, UR50, UR40, 0xd ;  /* 0x0000002832207291 */ /* 0x000fe2000f8e68ff */
[----:B-1----:R-:W-:Y:S01]  /*2350*/  SHF.L.U32 R0, R12, 0x1f, RZ ;  /* 0x0000001f0c007819 */ /* 0x002fe200000006ff */
[----:B------:R-:W-:Y:S02]  /*2360*/  UPRMT UR7, URZ, 0x5410, UR14 ;  /* 0x00005410ff077896 */ /* 0x000fe4000800000e */
[----:B------:R-:W-:Y:S01]  /*2370*/  UIADD3.X UR47, UPT, UPT, URZ, UR23, URZ, UP1, !UPT ;  /* 0x00000017ff2f7290 */ /* 0x000fe20008ffe4ff */
[----:B------:R3:W4:Y:S01]  /*2380*/  SYNCS.PHASECHK.TRANS64.TRYWAIT P0, [UR5+0xa0], R0 ;  /* 0x0000a000ff0075a7 */ /* 0x0007220008001105 */
[----:B------:R-:W-:-:S02]  /*2390*/  ULEA UR8, UR50, UR39, 0xb ;  /* 0x0000002732087291 */ /* 0x000fc4000f8e58ff */
[----:B------:R-:W-:Y:S02]  /*23a0*/  UPRMT UR5, URZ, 0x5410, UR13 ;  /* 0x00005410ff057896 */ /* 0x000fe4000800000d */
[----:B------:R-:W-:Y:S01]  /*23b0*/  UIADD3.X UR45, UPT, UPT, URZ, UR23, URZ, UP0, !UPT ;  /* 0x00000017ff2d7290 */ /* 0x000fe200087fe4ff */
[----:B------:R-:W-:Y:S01]  /*23c0*/  UMOV UR42, 0x0 ;  /* 0x00000000002a7882 */ /* 0x000fe20000000000 */
[----:B------:R-:W-:Y:S01]  /*23d0*/  UMOV UR43, 0x10000000 ;  /* 0x10000000002b7882 */ /* 0x000fe20000000000 */
[----:B------:R-:W-:Y:S01]  /*23e0*/  UMOV UR12, UR36 ;  /* 0x00000024000c7c82 */ /* 0x000fe20008000000 */
[----:B------:R-:W-:Y:S01]  /*23f0*/  UMOV UR9, UR33 ;  /* 0x0000002100097c82 */ /* 0x000fe20008000000 */
[----:B------:R-:W-:Y:S01]  /*2400*/  UMOV UR10, UR34 ;  /* 0x00000022000a7c82 */ /* 0x000fe20008000000 */
[----:B------:R3:W-:Y:S01]  /*2410*/  UTMALDG.3D.MULTICAST.2CTA [UR32], [UR46], UR7, desc[UR42] ;  /* 0x00002a202e0073b4 */ /* 0x0007e20008211807 */
[----:B------:R-:W-:Y:S01]  /*2420*/  UIADD3 UR4, UPT, UPT, UR4, 0x1, URZ ;  /* 0x0000000104047890 */ /* 0x000fe2000fffe0ff */
[----:B------:R-:W-:-:S03]  /*2430*/  UMOV UR50, UR29 ;  /* 0x0000001d00327c82 */ /* 0x000fc60008000000 */
[----:B------:R-:W-:Y:S01]  /*2440*/  UISETP.NE.AND UP0, UPT, UR4, UR6, UPT ;  /* 0x000000060400728c */ /* 0x000fe2000bf05270 */
[----:B------:R3:W-:Y:S08]  /*2450*/  UTMALDG.3D.MULTICAST.2CTA [UR8], [UR44], UR5, desc[UR42] ;  /* 0x00002a082c0073b4 */ /* 0x0007f00008211805 */
[----:B---3--:R-:W-:Y:S05]  /*2460*/  BRA.U UP0, `(.L_x_39) ;  /* 0xfffffffd00507547 */ /* 0x008fea000b83ffff */
.L_x_33:
[C---:B------:R-:W-:Y:S01]  /*2470*/  LEA R3, R11.reuse, UR17, 0x3 ;  /* 0x000000110b037c11 */ /* 0x040fe2000f8e18ff */
[----:B------:R-:W-:Y:S01]  /*2480*/  NOP ;  /* 0x0000000000007918 */ /* 0x000fe20000000000 */
[----:B-1----:R-:W-:Y:S02]  /*2490*/  SHF.L.U32 R0, R10, 0x1f, RZ ;  /* 0x0000001f0a007819 */ /* 0x002fe400000006ff */
[----:B------:R-:W-:Y:S02]  /*24a0*/  LEA R4, R11, UR17, 0x4 ;  /* 0x000000110b047c11 */ /* 0x000fe4000f8e20ff */
[----:B--2-4-:R-:W1:Y:S02]  /*24b0*/  SYNCS.PHASECHK.TRANS64.TRYWAIT P0, [R3+URZ+0x160], R0 ;  /* 0x00016000030075a7 */ /* 0x014e6400080011ff */
[----:B-1----:R-:W-:Y:S05]  /*24c0*/  @!P0 BRA `(.L_x_40) ;  /* 0x0000005800e08947 */ /* 0x002fea0003800000 */
.L_x_133:
[----:B------:R-:W2:Y:S01]  /*24d0*/  LDS.128 R4, [R4+0x1f0] ;  /* 0x0001f00004047984 */ /* 0x000ea20000000c00 */
[----:B------:R-:W-:Y:S01]  /*24e0*/  UISETP.GE.AND UP0, UPT, UR37, 0x1, UPT ;  /* 0x000000012500788c */ /* 0x000fe2000bf06270 */
[----:B------:R-:W-:Y:S01]  /*24f0*/  @!PT LDS RZ, [RZ] ;  /* 0x00000000fffff984 */ /* 0x000fe20000000800 */
[----:B------:R-:W-:Y:S01]  /*2500*/  @!PT LDS RZ, [RZ] ;  /* 0x00000000fffff984 */ /* 0x000fe20000000800 */
[----:B------:R-:W-:Y:S01]  /*2510*/  @!PT LDS RZ, [RZ] ;  /* 0x00000000fffff984 */ /* 0x000fe20000000800 */
[----:B------:R-:W-:Y:S01]  /*2520*/  @!PT LDS RZ, [RZ] ;  /* 0x00000000fffff984 */ /* 0x000fe20000000800 */
[----:B------:R3:W-:Y:S06]  /*2530*/  MEMBAR.ALL.CTA ;  /* 0x0000000000007992 */ /* 0x0007ec0000008000 */
[----:B---3--:R-:W3:Y:S01]  /*2540*/  FENCE.VIEW.ASYNC.S ;  /* 0x00000000000073c6 */ /* 0x008ee20000000000 */
[----:B--2---:R-:W-:-:S13]  /*2550*/  LOP3.LUT P0, RZ, R6, 0x1, RZ, 0xc0, !PT ;  /* 0x0000000106ff7812 */ /* 0x004fda000780c0ff */
[----:B---3--:R-:W-:Y:S01]  /*2560*/  VOTEU.ANY UP1, P0 ;  /* 0x0000000000ff7886 */ /* 0x008fe20000020100 */
[----:B------:R-:W-:-:S13]  /*2570*/  PLOP3.LUT P0, PT, PT, PT, UP1, 0x80, 0x8 ;  /* 0x000000000008781c */ /* 0x000fda0003f0f018 */
[----:B-1----:R-:W-:Y:S02]  /*2580*/  @P0 LOP3.LUT R0, R5, 0xffff, RZ, 0xc0, !PT ;  /* 0x0000ffff05000812 */ /* 0x002fe400078ec0ff */
[----:B------:R-:W-:Y:S02]  /*2590*/  @P0 MOV R2, R4 ;  /* 0x0000000400020202 */ /* 0x000fe40000000f00 */
[----:B------:R-:W-:Y:S01]  /*25a0*/  @P0 R2UR UR5, R0 ;  /* 0x00000000000502ca */ /* 0x000fe200000e0000 */
[----:B------:R-:W-:Y:S01]  /*25b0*/  VIADD R0, R3, 0x170 ;  /* 0x0000017003007836 */ /* 0x000fe20000000000 */
[----:B------:R-:W-:Y:S02]  /*25c0*/  @P0 SHF.R.U32.HI R4, RZ, 0x10, R5 ;  /* 0x00000010ff040819 */ /* 0x000fe40000011605 */
[----:B------:R-:W-:Y:S02]  /*25d0*/  @P0 R2UR UR6, R2 ;  /* 0x00000000020602ca */ /* 0x000fe400000e0000 */
[----:B------:R-:W-:-:S02]  /*25e0*/  PRMT R0, RZ, 0x654, R0 ;  /* 0x00000654ff007816 */ /* 0x000fc40000000000 */
[----:B------:R-:W-:Y:S02]  /*25f0*/  @P0 R2UR UR4, R4 ;  /* 0x00000000040402ca */ /* 0x000fe400000e0000 */
[----:B------:R1:W-:Y:S03]  /*2600*/  SYNCS.ARRIVE.TRANS64.RED.A1T0 RZ, [R0+URZ], RZ ;  /* 0x000000ff00ff79a7 */ /* 0x0003e600081004ff */
[----:B------:R-:W-:-:S04]  /*2610*/  @UP1 UMOV UR27, UR5 ;  /* 0x00000005001b1c82 */ /* 0x000fc80008000000 */
[----:B------:R-:W-:-:S04]  /*2620*/  @UP1 UMOV UR28, UR6 ;  /* 0x00000006001c1c82 */ /* 0x000fc80008000000 */
[----:B------:R-:W-:Y:S01]  /*2630*/  @UP1 UMOV UR36, UR4 ;  /* 0x0000000400241c82 */ /* 0x000fe20008000000 */
[----:B------:R-:W-:Y:S05]  /*2640*/  BRA.U !UP0, `(.L_x_41) ;  /* 0x0000000108b87547 */ /* 0x000fea000b800000 */
[----:B------:R-:W2:Y:S01]  /*2650*/  LDCU.128 UR4, c[0x0][0xb10] ;  /* 0x00016200ff0477ac */ /* 0x000ea20008000c00 */
[----:B------:R-:W3:Y:S01]  /*2660*/  LDCU UR10, c[0x0][0xb20] ;  /* 0x00016400ff0a77ac */ /* 0x000ee20008000800 */
[----:B------:R-:W4:Y:S01]  /*2670*/  LDCU UR11, c[0x0][0xb0c] ;  /* 0x00016180ff0b77ac */ /* 0x000f220008000800 */
[----:B------:R-:W1:Y:S01]  /*2680*/  LDCU.64 UR8, c[0x0][0xb28] ;  /* 0x00016500ff0877ac */ /* 0x000e620008000a00 */
[----:B------:R-:W-:Y:S02]  /*2690*/  UISETP.NE.AND UP3, UPT, UR37, 0x1, UPT ;  /* 0x000000012500788c */ /* 0x000fe4000bf65270 */
[----:B--2---:R-:W-:Y:S02]  /*26a0*/  UIMAD.WIDE.U32 UR42, UR18, UR7, URZ ;  /* 0x00000007122a72a5 */ /* 0x004fe4000f8e00ff */
[----:B------:R-:W-:Y:S02]  /*26b0*/  UIMAD.WIDE.U32 UR32, UR27, UR7, URZ ;  /* 0x000000071b2072a5 */ /* 0x000fe4000f8e00ff */
[----:B------:R-:W-:-:S02]  /*26c0*/  UIMAD.WIDE.U32 UR34, UR19, UR4, URZ ;  /* 0x00000004132272a5 */ /* 0x000fc4000f8e00ff */
[----:B------:R-:W-:Y:S01]  /*26d0*/  UISETP.NE.AND UP0, UPT, UR6, 0x1, UPT ;  /* 0x000000010600788c */ /* 0x000fe2000bf05270 */
[----:B------:R-:W-:Y:S01]  /*26e0*/  UMOV UR7, UR43 ;  /* 0x0000002b00077c82 */ /* 0x000fe20008000000 */
[----:B----4-:R-:W-:Y:S02]  /*26f0*/  UISETP.NE.AND UP2, UPT, UR11, 0x1, UPT ;  /* 0x000000010b00788c */ /* 0x010fe4000bf45270 */
[----:B---3--:R-:W-:Y:S02]  /*2700*/  USHF.R.U32.HI UR7, URZ, UR10, UR7 ;  /* 0x0000000aff077299 */ /* 0x008fe40008011607 */
[----:B------:R-:W-:Y:S02]  /*2710*/  USHF.R.U32.HI UR12, URZ, UR5, UR35 ;  /* 0x00000005ff0c7299 */ /* 0x000fe40008011623 */
[----:B------:R-:W-:Y:S02]  /*2720*/  USEL UR7, UR18, UR7, !UP0 ;  /* 0x0000000712077287 */ /* 0x000fe4000c000000 */
[----:B------:R-:W-:-:S02]  /*2730*/  USEL UR12, UR19, UR12, !UP2 ;  /* 0x0000000c130c7287 */ /* 0x000fc4000d000000 */
[----:B-1----:R-:W-:Y:S02]  /*2740*/  UIMAD.WIDE.U32 UR42, UR7, UR8, URZ ;  /* 0x00000008072a72a5 */ /* 0x002fe4000f8e00ff */
        /* <DEDUP_REMOVED lines=30> */
.L_x_41:
[----:B------:R-:W2:Y:S02]  /*2930*/  LDCU UR4, c[0x0][0xb30] ;  /* 0x00016600ff0477ac */ /* 0x000ea40008000800 */
[----:B--2---:R-:W-:-:S09]  /*2940*/  UISETP.NE.AND UP0, UPT, UR4, 0x1, UPT ;  /* 0x000000010400788c */ /* 0x004fd2000bf05270 */
        /* <DEDUP_REMOVED lines=13> */
[----:B------:R-:W-:Y:S02]  /*2a20*/  UIADD3 UR4, UPT, UPT, UR5, -UR8, URZ ;  /* 0x8000000805047290 */ /* 0x000fe4000fffe0ff */
[----:B------:R-:W-:Y:S02]  /*2a30*/  UIADD3 UR5, UPT, UPT, -UR5, UR8, URZ ;  /* 0x0000000805057290 */ /* 0x000fe4000fffe1ff */
[----:B------:R-:W-:Y:S02]  /*2a40*/  UIMAD UR27, UR4, UR6, UR27 ;  /* 0x00000006041b72a4 */ /* 0x000fe4000f8e021b */
[----:B------:R-:W-:-:S12]  /*2a50*/  UIMAD UR28, UR5, UR9, UR28 ;  /* 0x00000009051c72a4 */ /* 0x000fd8000f8e021c */
.L_x_42:
[----:B------:R-:W-:Y:S01]  /*2a60*/  VIADD R11, R11, 0x1 ;  /* 0x000000010b0b7836 */ /* 0x000fe20000000000 */
[----:B------:R-:W-:Y:S01]  /*2a70*/  PLOP3.LUT P1, PT, PT, PT, PT, 0x80, 0x8 ;  /* 0x000000000008781c */ /* 0x000fe20003f2f070 */
[----:B------:R-:W-:Y:S02]  /*2a80*/  UIADD3 UR50, UPT, UPT, UR28, UR49, URZ ;  /* 0x000000311c327290 */ /* 0x000fe4000fffe0ff */
[----:B------:R-:W-:Y:S01]  /*2a90*/  UIADD3 UR51, UPT, UPT, UR27, UR48, URZ ;  /* 0x000000301b337290 */ /* 0x000fe2000fffe0ff */
[----:B------:R-:W-:-:S04]  /*2aa0*/  ISETP.NE.AND P0, PT, R11, 0x2, PT ;  /* 0x000000020b00780c */ /* 0x000fc80003f05270 */
[----:B-1----:R-:W-:Y:S02]  /*2ab0*/  SEL R0, RZ, 0x1, P0 ;  /* 0x00000001ff007807 */ /* 0x002fe40000000000 */
[----:B------:R-:W-:Y:S02]  /*2ac0*/  SEL R11, R11, RZ, P0 ;  /* 0x000000ff0b0b7207 */ /* 0x000fe40000000000 */
[----:B------:R-:W-:Y:S01]  /*2ad0*/  LOP3.LUT R10, R10, R0, RZ, 0x3c, !PT ;  /* 0x000000000a0a7212 */ /* 0x000fe200078e3cff */
[----:B------:R-:W-:Y:S06]  /*2ae0*/  BRA.U UP1, `(.L_x_43) ;  /* 0xfffffff1016c7547 */ /* 0x000fec000b83ffff */
[----:B------:R-:W-:Y:S01]  /*2af0*/  UIADD3 UR17, UPT, UPT, UR17, 0xa0, URZ ;  /* 0x000000a011117890 */ /* 0x000fe2000fffe0ff */
[----:B------:R-:W-:-:S03]  /*2b00*/  SHF.L.U32 R2, R12, 0x1f, RZ ;  /* 0x0000001f0c027819 */ /* 0x000fc600000006ff */
[----:B------:R-:W-:-:S09]  /*2b10*/  ULEA UR4, UR29, UR17, 0x3 ;  /* 0x000000111d047291 */ /* 0x000fd2000f8e18ff */
[----:B------:R-:W1:Y:S02]  /*2b20*/  SYNCS.PHASECHK.TRANS64.TRYWAIT P0, [UR4], R2 ;  /* 0x00000002ff0075a7 */ /* 0x000e640008001104 */
[----:B-1----:R-:W-:Y:S05]  /*2b30*/  @!P0 BRA `(.L_x_44) ;  /* 0x0000005400588947 */ /* 0x002fea0003800000 */
.L_x_135:
[----:B------:R-:W-:-:S04]  /*2b40*/  UIADD3 UR5, UPT, UPT, UR29, 0x1, URZ ;  /* 0x000000011d057890 */ /* 0x000fc8000fffe0ff */
[----:B------:R-:W-:-:S04]  /*2b50*/  UISETP.NE.AND UP0, UPT, UR5, 0x14, UPT ;  /* 0x000000140500788c */ /* 0x000fc8000bf05270 */
[----:B------:R-:W-:Y:S02]  /*2b60*/  USEL UR6, URZ, 0x1, UP0 ;  /* 0x00000001ff067887 */ /* 0x000fe40008000000 */
[----:B------:R-:W-:-:S04]  /*2b70*/  USEL UR5, UR5, URZ, UP0 ;  /* 0x000000ff05057287 */ /* 0x000fc80008000000 */
[----:B------:R-:W-:Y:S01]  /*2b80*/  ULEA UR4, UR5, UR17, 0x3 ;  /* 0x0000001105047291 */ /* 0x000fe2000f8e18ff */
[----:B-1----:R-:W-:-:S04]  /*2b90*/  LOP3.LUT R2, R12, UR6, RZ, 0x3c, !PT ;  /* 0x000000060c027c12 */ /* 0x002fc8000f8e3cff */
[----:B------:R-:W-:-:S04]  /*2ba0*/  SHF.L.U32 R3, R2, 0x1f, RZ ;  /* 0x0000001f02037819 */ /* 0x000fc800000006ff */
[----:B------:R-:W1:Y:S02]  /*2bb0*/  SYNCS.PHASECHK.TRANS64.TRYWAIT P0, [UR4], R3 ;  /* 0x00000003ff0075a7 */ /* 0x000e640008001104 */
[----:B-1----:R-:W-:Y:S05]  /*2bc0*/  @!P0 BRA `(.L_x_45) ;  /* 0x00000054004c8947 */ /* 0x002fea0003800000 */
.L_x_137:
[----:B------:R-:W-:-:S04]  /*2bd0*/  UIADD3 UR5, UPT, UPT, UR5, 0x1, URZ ;  /* 0x0000000105057890 */ /* 0x000fc8000fffe0ff */
[----:B------:R-:W-:-:S04]  /*2be0*/  UISETP.NE.AND UP0, UPT, UR5, 0x14, UPT ;  /* 0x000000140500788c */ /* 0x000fc8000bf05270 */
[----:B------:R-:W-:Y:S02]  /*2bf0*/  USEL UR6, URZ, 0x1, UP0 ;  /* 0x00000001ff067887 */ /* 0x000fe40008000000 */
[----:B------:R-:W-:-:S04]  /*2c00*/  USEL UR5, UR5, URZ, UP0 ;  /* 0x000000ff05057287 */ /* 0x000fc80008000000 */
[----:B------:R-:W-:Y:S01]  /*2c10*/  ULEA UR4, UR5, UR17, 0x3 ;  /* 0x0000001105047291 */ /* 0x000fe2000f8e18ff */
[----:B------:R-:W-:-:S04]  /*2c20*/  LOP3.LUT R2, R2, UR6, RZ, 0x3c, !PT ;  /* 0x0000000602027c12 */ /* 0x000fc8000f8e3cff */
[----:B-1----:R-:W-:-:S04]  /*2c30*/  SHF.L.U32 R3, R2, 0x1f, RZ ;  /* 0x0000001f02037819 */ /* 0x002fc800000006ff */
[----:B------:R-:W1:Y:S02]  /*2c40*/  SYNCS.PHASECHK.TRANS64.TRYWAIT P0, [UR4], R3 ;  /* 0x00000003ff0075a7 */ /* 0x000e640008001104 */
[----:B-1----:R-:W-:Y:S05]  /*2c50*/  @!P0 BRA `(.L_x_46) ;  /* 0x0000005400408947 */ /* 0x002fea0003800000 */
.L_x_139:
        /* <DEDUP_REMOVED lines=9> */
.L_x_141:
        /* <DEDUP_REMOVED lines=9> */
.L_x_143:
        /* <DEDUP_REMOVED lines=9> */
.L_x_145:
        /* <DEDUP_REMOVED lines=9> */
.L_x_147:
        /* <DEDUP_REMOVED lines=9> */
.L_x_149:
        /* <DEDUP_REMOVED lines=9> */
.L_x_151:
        /* <DEDUP_REMOVED lines=9> */
.L_x_153:
        /* <DEDUP_REMOVED lines=9> */
.L_x_155:
        /* <DEDUP_REMOVED lines=9> */
.L_x_157:
        /* <DEDUP_REMOVED lines=9> */
.L_x_159:
        /* <DEDUP_REMOVED lines=9> */
.L_x_161:
        /* <DEDUP_REMOVED lines=9> */
.L_x_163:
        /* <DEDUP_REMOVED lines=9> */
.L_x_165:
        /* <DEDUP_REMOVED lines=9> */
.L_x_167:
        /* <DEDUP_REMOVED lines=9> */
.L_x_169:
        /* <DEDUP_REMOVED lines=9> */
.L_x_171:
[----:B------:R-:W-:-:S04]  /*3560*/  UIADD3 UR5, UPT, UPT, UR5, 0x1, URZ ;  /* 0x0000000105057890 */ /* 0x000fc8000fffe0ff */
[----:B------:R-:W-:-:S04]  /*3570*/  UISETP.NE.AND UP0, UPT, UR5, 0x14, UPT ;  /* 0x000000140500788c */ /* 0x000fc8000bf05270 */
[----:B------:R-:W-:Y:S02]  /*3580*/  USEL UR4, URZ, 0x1, UP0 ;  /* 0x00000001ff047887 */ /* 0x000fe40008000000 */
[----:B------:R-:W-:-:S04]  /*3590*/  USEL UR5, UR5, URZ, UP0 ;  /* 0x000000ff05057287 */ /* 0x000fc80008000000 */
[----:B------:R-:W-:Y:S01]  /*35a0*/  ULEA UR5, UR5, UR17, 0x3 ;  /* 0x0000001105057291 */ /* 0x000fe2000f8e18ff */
[----:B------:R-:W-:-:S04]  /*35b0*/  LOP3.LUT R2, R2, UR4, RZ, 0x3c, !PT ;  /* 0x0000000402027c12 */ /* 0x000fc8000f8e3cff */
[----:B------:R-:W-:Y:S01]  /*35c0*/  SHF.L.U32 R2, R2, 0x1f, RZ ;  /* 0x0000001f02027819 */ /* 0x000fe200000006ff */
[----:B-1----:R-:W-:-:S07]  /*35d0*/  IMAD.U32 R0, RZ, RZ, UR5 ;  /* 0x00000005ff007e24 */ /* 0x002fce000f8e00ff */
.L_x_63:
[----:B-1----:R1:W2:Y:S02]  /*35e0*/  SYNCS.PHASECHK.TRANS64.TRYWAIT P0, [R0+URZ], R2 ;  /* 0x00000002000075a7 */ /* 0x0022a400080011ff */
[----:B--2---:R-:W-:Y:S05]  /*35f0*/  @!P0 NANOSLEEP.SYNCS 0x989680 ;  /* 0x009896800000895d */ /* 0x004fea0003900000 */
[----:B------:R-:W2:Y:S02]  /*3600*/  @!P0 SYNCS.PHASECHK.TRANS64 P0, [R0+URZ], R2 ;  /* 0x00000002000085a7 */ /* 0x000ea400080010ff */
[----:B--2---:R-:W-:Y:S05]  /*3610*/  @P0 EXIT ;  /* 0x000000000000094d */ /* 0x004fea0003800000 */
[----:B------:R-:W-:Y:S05]  /*3620*/  BRA `(.L_x_63) ;  /* 0xfffffffc00ec7947 */ /* 0x000fea000383ffff */
.L_x_23:
[----:B------:R-:W-:-:S04]  /*3630*/  UISETP.NE.AND UP0, UPT, UR54, URZ, UPT ;  /* 0x000000ff3600728c */ /* 0x000fc8000bf05270 */
[----:B------:R-:W-:-:S09]  /*3640*/  UISETP.NE.OR UP0, UPT, UR11, 0x1, UP0 ;  /* 0x000000010b00788c */ /* 0x000fd20008705670 */
[----:B------:R-:W-:Y:S05]  /*3650*/  BRA.U UP0, `(.L_x_64) ;  /* 0x0000000500487547 */ /* 0x000fea000b800000 */
[----:B------:R-:W-:Y:S01]  /*3660*/  ISETP.GE.U32.AND P2, PT, R0, 0x8, PT ;  /* 0x000000080000780c */ /* 0x000fe20003f46070 */
[----:B------:R-:W-:Y:S01]  /*3670*/  IMAD.MOV.U32 R12, RZ, RZ, 0x1 ;  /* 0x00000001ff0c7424 */ /* 0x000fe200078e00ff */
[----:B------:R-:W-:Y:S02]  /*3680*/  CS2R R10, SRZ ;  /* 0x00000000000a7805 */ /* 0x000fe4000001ff00 */
[----:B------:R-:W-:Y:S01]  /*3690*/  CS2R R8, SRZ ;  /* 0x0000000000087805 */ /* 0x000fe2000001ff00 */
[----:B------:R-:W-:Y:S01]  /*36a0*/  UMOV UR4, 0x400 ;  /* 0x0000040000047882 */ /* 0x000fe20000000000 */
[----:B------:R-:W-:Y:S01]  /*36b0*/  UMOV UR6, URZ ;  /* 0x000000ff00067c82 */ /* 0x000fe20008000000 */
[----:B------:R-:W-:-:S12]  /*36c0*/  ULEA UR54, UR54, UR4, 0x18 ;  /* 0x0000000436367291 */ /* 0x000fd8000f8ec0ff */
.L_x_68:
[----:B------:R-:W-:Y:S02]  /*36d0*/  LEA R2, R8, UR54, 0x3 ;  /* 0x0000003608027c11 */ /* 0x000fe4000f8e18ff */
[----:B------:R-:W-:-:S03]  /*36e0*/  SHF.L.U32 R4, R9, 0x1f, RZ ;  /* 0x0000001f09047819 */ /* 0x000fc600000006ff */
[----:B------:R-:W-:Y:S01]  /*36f0*/  VIADD R5, R2, 0x1d0 ;  /* 0x000001d002057836 */ /* 0x000fe20000000000 */
[----:B------:R-:W2:Y:S02]  /*3700*/  SYNCS.PHASECHK.TRANS64.TRYWAIT P0, [R2+URZ+0x1c0], R4 ;  /* 0x0001c004020075a7 */ /* 0x000ea400080011ff */
[----:B--2---:R-:W-:Y:S05]  /*3710*/  @!P0 BRA `(.L_x_65) ;  /* 0x0000005000288947 */ /* 0x004fea0003800000 */
.L_x_172:
[----:B------:R-:W-:Y:S01]  /*3720*/  ULEA UR5, UR6, UR54, 0x3 ;  /* 0x0000003606057291 */ /* 0x000fe2000f8e18ff */
[----:B--2---:R-:W-:Y:S01]  /*3730*/  PRMT R2, RZ, 0x654, R5 ;  /* 0x00000654ff027816 */ /* 0x004fe20000000005 */
[----:B------:R-:W-:Y:S01]  /*3740*/  @!P2 IMAD.MOV.U32 R4, RZ, RZ, 0x10 ;  /* 0x00000010ff04a424 */ /* 0x000fe200078e00ff */
[----:B------:R-:W-:Y:S01]  /*3750*/  SHF.L.U32 R5, R12, 0x1f, RZ ;  /* 0x0000001f0c057819 */ /* 0x000fe200000006ff */
[----:B------:R-:W-:Y:S01]  /*3760*/  UIADD3 UR4, UPT, UPT, UR5, 0x160, URZ ;  /* 0x0000016005047890 */ /* 0x000fe2000fffe0ff */
[----:B------:R2:W-:Y:S05]  /*3770*/  SYNCS.ARRIVE.TRANS64.RED.A1T0 RZ, [R2+URZ], RZ ;  /* 0x000000ff02ff79a7 */ /* 0x0005ea00081004ff */
[----:B------:R-:W-:Y:S01]  /*3780*/  IMAD.U32 R6, RZ, RZ, UR4 ;  /* 0x00000004ff067e24 */ /* 0x000fe2000f8e00ff */
[----:B------:R-:W3:Y:S04]  /*3790*/  SYNCS.PHASECHK.TRANS64.TRYWAIT P0, [UR5+0x170], R5 ;  /* 0x00017005ff0075a7 */ /* 0x000ee80008001105 */
[----:B------:R-:W-:Y:S01]  /*37a0*/  PRMT R6, R0, 0x654, R6 ;  /* 0x0000065400067816 */ /* 0x000fe20000000006 */
[----:B--23--:R-:W-:Y:S06]  /*37b0*/  @!P0 BRA `(.L_x_66) ;  /* 0x0000005000148947 */ /* 0x00cfec0003800000 */
.L_x_174:
[----:B------:R-:W-:Y:S01]  /*37c0*/  ULEA UR4, UR6, UR54, 0x4 ;  /* 0x0000003606047291 */ /* 0x000fe2000f8e20ff */
[----:B------:R-:W-:Y:S01]  /*37d0*/  SEL R3, R6, R3, !P2 ;  /* 0x0000000306037207 */ /* 0x000fe20005000000 */
[----:B------:R-:W-:Y:S01]  /*37e0*/  UIADD3 UR5, UPT, UPT, UR5, 0x160, URZ ;  /* 0x0000016005057890 */ /* 0x000fe2000fffe0ff */
[----:B--2---:R-:W-:Y:S01]  /*37f0*/  LEA R2, R11, UR54, 0x3 ;  /* 0x000000360b027c11 */ /* 0x004fe2000f8e18ff */
[----:B------:R-:W-:Y:S01]  /*3800*/  UIADD3 UR4, UPT, UPT, UR4, 0x1f0, URZ ;  /* 0x000001f004047890 */ /* 0x000fe2000fffe0ff */
[----:B------:R2:W-:Y:S01]  /*3810*/  @!P2 SYNCS.ARRIVE.TRANS64.RED RZ, [R3+URZ], R4 ;  /* 0x0000000403ffa9a7 */ /* 0x0005e200080004ff */
[----:B------:R-:W-:Y:S01]  /*3820*/  UIADD3 UR6, UPT, UPT, UR6, 0x1, URZ ;  /* 0x0000000106067890 */ /* 0x000fe2000fffe0ff */
[----:B------:R-:W-:-:S03]  /*3830*/  VIADD R8, R8, 0x1 ;  /* 0x0000000108087836 */ /* 0x000fc60000000000 */
[----:B------:R-:W-:Y:S02]  /*3840*/  UISETP.NE.AND UP0, UPT, UR6, 0x2, UPT ;  /* 0x000000020600788c */ /* 0x000fe4000bf05270 */
[----:B------:R-:W-:Y:S01]  /*3850*/  ISETP.NE.AND P0, PT, R8, 0x2, PT ;  /* 0x000000020800780c */ /* 0x000fe20003f05270 */
[----:B------:R-:W-:Y:S06]  /*3860*/  UGETNEXTWORKID.BROADCAST [UR4], [UR5] ;  /* 0x00000000040073ca */ /* 0x000fec0008000100 */
[----:B------:R-:W-:Y:S02]  /*3870*/  USEL UR4, URZ, 0x1, UP0 ;  /* 0x00000001ff047887 */ /* 0x000fe40008000000 */
[----:B------:R-:W-:-:S04]  /*3880*/  USEL UR6, UR6, URZ, UP0 ;  /* 0x000000ff06067287 */ /* 0x000fc80008000000 */
[----:B------:R-:W-:Y:S02]  /*3890*/  LOP3.LUT R12, R12, UR4, RZ, 0x3c, !PT ;  /* 0x000000040c0c7c12 */ /* 0x000fe4000f8e3cff */
[----:B--2---:R-:W-:-:S04]  /*38a0*/  SHF.L.U32 R4, R10, 0x1f, RZ ;  /* 0x0000001f0a047819 */ /* 0x004fc800000006ff */
[----:B------:R-:W2:Y:S02]  /*38b0*/  SYNCS.PHASECHK.TRANS64.TRYWAIT P1, [R2+URZ+0x160], R4 ;  /* 0x00016004020075a7 */ /* 0x000ea400080211ff */
[----:B--2---:R-:W-:Y:S05]  /*38c0*/  @!P1 BRA `(.L_x_67) ;  /* 0x0000004c00e89947 */ /* 0x004fea0003800000 */
.L_x_175:
[C---:B--2---:R-:W-:Y:S01]  /*38d0*/  LEA R4, R11.reuse, UR54, 0x4 ;  /* 0x000000360b047c11 */ /* 0x044fe2000f8e20ff */
[----:B------:R-:W-:Y:S01]  /*38e0*/  VIADD R2, R2, 0x170 ;  /* 0x0000017002027836 */ /* 0x000fe20000000000 */
[----:B------:R-:W-:Y:S01]  /*38f0*/  SEL R8, R8, RZ, P0 ;  /* 0x000000ff08087207 */ /* 0x000fe20000000000 */
[----:B------:R-:W-:-:S03]  /*3900*/  VIADD R11, R11, 0x1 ;  /* 0x000000010b0b7836 */ /* 0x000fc60000000000 */
[----:B------:R-:W2:Y:S01]  /*3910*/  LDS.128 R4, [R4+0x1f0] ;  /* 0x0001f00004047984 */ /* 0x000ea20000000c00 */
[----:B------:R-:W-:Y:S02]  /*3920*/  PRMT R2, RZ, 0x654, R2 ;  /* 0x00000654ff027816 */ /* 0x000fe40000000002 */
[C---:B------:R-:W-:Y:S01]  /*3930*/  ISETP.NE.AND P1, PT, R11.reuse, 0x2, PT ;  /* 0x000000020b00780c */ /* 0x040fe20003f25270 */
[----:B------:R-:W-:Y:S01]  /*3940*/  @!PT LDS RZ, [RZ] ;  /* 0x00000000fffff984 */ /* 0x000fe20000000800 */
[----:B------:R-:W-:Y:S01]  /*3950*/  @!PT LDS RZ, [RZ] ;  /* 0x00000000fffff984 */ /* 0x000fe20000000800 */
[----:B------:R-:W-:Y:S01]  /*3960*/  @!PT LDS RZ, [RZ] ;  /* 0x00000000fffff984 */ /* 0x000fe20000000800 */
[----:B------:R-:W-:Y:S01]  /*3970*/  @!PT LDS RZ, [RZ] ;  /* 0x00000000fffff984 */ /* 0x000fe20000000800 */
[----:B------:R3:W-:Y:S06]  /*3980*/  MEMBAR.ALL.CTA ;  /* 0x0000000000007992 */ /* 0x0007ec0000008000 */
[----:B---3--:R-:W3:Y:S01]  /*3990*/  FENCE.VIEW.ASYNC.S ;  /* 0x00000000000073c6 */ /* 0x008ee20000000000 */
[----:B------:R-:W-:Y:S01]  /*39a0*/  SEL R11, R11, RZ, P1 ;  /* 0x000000ff0b0b7207 */ /* 0x000fe20000800000 */
[----:B---3--:R3:W-:Y:S01]  /*39b0*/  SYNCS.ARRIVE.TRANS64.RED.A1T0 RZ, [R2+URZ], RZ ;  /* 0x000000ff02ff79a7 */ /* 0x0087e200081004ff */
[----:B--2---:R-:W-:-:S02]  /*39c0*/  LOP3.LUT P3, RZ, R6, 0x1, RZ, 0xc0, !PT ;  /* 0x0000000106ff7812 */ /* 0x004fc4000786c0ff */
[----:B------:R-:W-:-:S04]  /*39d0*/  SEL R4, RZ, 0x1, P1 ;  /* 0x00000001ff047807 */ /* 0x000fc80000800000 */
[----:B------:R-:W-:Y:S02]  /*39e0*/  LOP3.LUT R10, R10, R4, RZ, 0x3c, !PT ;  /* 0x000000040a0a7212 */ /* 0x000fe400078e3cff */
[----:B---3--:R-:W-:-:S04]  /*39f0*/  SEL R2, RZ, 0x1, P0 ;  /* 0x00000001ff027807 */ /* 0x008fc80000000000 */
[----:B------:R-:W-:Y:S01]  /*3a00*/  LOP3.LUT R9, R9, R2, RZ, 0x3c, !PT ;  /* 0x0000000209097212 */ /* 0x000fe200078e3cff */
[----:B------:R-:W-:Y:S06]  /*3a10*/  @P3 BRA `(.L_x_68) ;  /* 0xfffffffc002c3947 */ /* 0x000fec000383ffff */
[----:B------:R-:W-:Y:S01]  /*3a20*/  ULEA UR5, UR6, UR54, 0x3 ;  /* 0x0000003606057291 */ /* 0x000fe2000f8e18ff */
[----:B------:R-:W-:-:S08]  /*3a30*/  SHF.L.U32 R2, R12, 0x1f, RZ ;  /* 0x0000001f0c027819 */ /* 0x000fd000000006ff */
[----:B------:R-:W2:Y:S02]  /*3a40*/  SYNCS.PHASECHK.TRANS64 P0, [UR5+0x170], R2 ;  /* 0x00017002ff0075a7 */ /* 0x000ea40008001005 */
[----:B--2---:R-:W-:Y:S05]  /*3a50*/  @P0 BRA `(.L_x_69) ;  /* 0x0000000000080947 */ /* 0x004fea0003800000 */
[----:B------:R-:W2:Y:S02]  /*3a60*/  SYNCS.PHASECHK.TRANS64.TRYWAIT P0, [UR5+0x170], R2 ;  /* 0x00017002ff0075a7 */ /* 0x000ea40008001105 */
[----:B--2---:R-:W-:Y:S05]  /*3a70*/  @!P0 BRA `(.L_x_70) ;  /* 0x0000004c00908947 */ /* 0x004fea0003800000 */
.L_x_69:
[----:B------:R-:W-:-:S04]  /*3a80*/  UIADD3 UR4, UPT, UPT, UR6, 0x1, URZ ;  /* 0x0000000106047890 */ /* 0x000fc8000fffe0ff */
[----:B------:R-:W-:-:S04]  /*3a90*/  UISETP.NE.AND UP0, UPT, UR4, 0x2, UPT ;  /* 0x000000020400788c */ /* 0x000fc8000bf05270 */
[----:B------:R-:W-:Y:S02]  /*3aa0*/  USEL UR7, URZ, 0x1, UP0 ;  /* 0x00000001ff077887 */ /* 0x000fe40008000000 */
[----:B------:R-:W-:-:S04]  /*3ab0*/  USEL UR4, UR4, URZ, UP0 ;  /* 0x000000ff04047287 */ /* 0x000fc80008000000 */
[----:B------:R-:W-:Y:S01]  /*3ac0*/  ULEA UR4, UR4, UR54, 0x3 ;  /* 0x0000003604047291 */ /* 0x000fe2000f8e18ff */
[----:B--2---:R-:W-:-:S04]  /*3ad0*/  LOP3.LUT R2, R12, UR7, RZ, 0x3c, !PT ;  /* 0x000000070c027c12 */ /* 0x004fc8000f8e3cff */
[----:B------:R-:W-:-:S04]  /*3ae0*/  SHF.L.U32 R0, R2, 0x1f, RZ ;  /* 0x0000001f02007819 */ /* 0x000fc800000006ff */
[----:B------:R-:W2:Y:S02]  /*3af0*/  SYNCS.PHASECHK.TRANS64 P0, [UR4+0x170], R0 ;  /* 0x00017000ff0075a7 */ /* 0x000ea40008001004 */
[----:B-12---:R-:W-:Y:S05]  /*3b00*/  @P0 EXIT ;  /* 0x000000000000094d */ /* 0x006fea0003800000 */
[----:B------:R-:W-:Y:S02]  /*3b10*/  SHF.L.U32 R2, R2, 0x1f, RZ ;  /* 0x0000001f02027819 */ /* 0x000fe400000006ff */
[----:B------:R-:W-:-:S07]  /*3b20*/  MOV R0, UR4 ;  /* 0x0000000400007c02 */ /* 0x000fce0008000f00 */
.L_x_71:
[----:B-1----:R1:W2:Y:S02]  /*3b30*/  SYNCS.PHASECHK.TRANS64.TRYWAIT P0, [R0+URZ+0x170], R2 ;  /* 0x00017002000075a7 */ /* 0x0022a400080011ff */
[----:B--2---:R-:W-:Y:S05]  /*3b40*/  @!P0 NANOSLEEP.SYNCS 0x989680 ;  /* 0x009896800000895d */ /* 0x004fea0003900000 */
[----:B------:R-:W2:Y:S02]  /*3b50*/  @!P0 SYNCS.PHASECHK.TRANS64 P0, [R0+URZ+0x170], R2 ;  /* 0x00017002000085a7 */ /* 0x000ea400080010ff */
[----:B--2---:R-:W-:Y:S05]  /*3b60*/  @P0 EXIT ;  /* 0x000000000000094d */ /* 0x004fea0003800000 */
[----:B------:R-:W-:Y:S05]  /*3b70*/  BRA `(.L_x_71) ;  /* 0xfffffffc00ec7947 */ /* 0x000fea000383ffff */
.L_x_64:
[----:B------:R-:W-:Y:S05]  /*3b80*/  BRA.U UP6, `(.L_x_72) ;  /* 0x0000001106a07547 */ /* 0x000fea000b800000 */
[----:B------:R-:W-:Y:S01]  /*3b90*/  UMOV UR4, 0x40 ;  /* 0x0000004000047882 */ /* 0x000fe20000000000 */
[----:B------:R-:W-:Y:S01]  /*3ba0*/  NOP ;  /* 0x0000000000007918 */ /* 0x000fe20000000000 */
[----:B------:R-:W-:Y:S01]  /*3bb0*/  ULEA UR4, UR54, UR4, 0x18 ;  /* 0x0000000436047291 */ /* 0x000fe2000f8ec0ff */
[----:B------:R-:W-:Y:S02]  /*3bc0*/  UMOV UR5, 0x400 ;  /* 0x0000040000057882 */ /* 0x000fe40000000000 */
[----:B------:R-:W-:-:S06]  /*3bd0*/  ULEA UR54, UR54, UR5, 0x18 ;  /* 0x0000000536367291 */ /* 0x000fcc000f8ec0ff */
[----:B------:R-:W2:Y:S02]  /*3be0*/  LDS.U8 R0, [UR4+0x1c] ;  /* 0x00001c04ff007984 */ /* 0x000ea40008000000 */
[----:B--2---:R-:W-:-:S13]  /*3bf0*/  ISETP.NE.AND P0, PT, R0, RZ, PT ;  /* 0x000000ff0000720c */ /* 0x004fda0003f05270 */
[----:B------:R-:W-:Y:S05]  /*3c00*/  @P0 BRA `(.L_x_73) ;  /* 0x0000000400080947 */ /* 0x000fea0003800000 */
[----:B------:R-:W-:Y:S02]  /*3c10*/  UISETP.NE.U32.AND UP1, UPT, UR18, 0x1, UPT ;  /* 0x000000011200788c */ /* 0x000fe4000bf25070 */
[----:B------:R-:W-:-:S07]  /*3c20*/  UIADD3 UR6, UPT, UPT, UR4, 0x8, URZ ;  /* 0x0000000804067890 */ /* 0x000fce000fffe0ff */
[----:B------:R-:W-:Y:S05]  /*3c30*/  BRA.U !UP1, `(.L_x_74) ;  /* 0x00000001099c7547 */ /* 0x000fea000b800000 */
[----:B------:R-:W-:Y:S01]  /*3c40*/  ELECT P0, URZ, PT ;  /* 0x0000000000ff782f */ /* 0x000fe20003800000 */
[----:B------:R-:W-:-:S12]  /*3c50*/  BSSY B0, `(.L_x_74) ;  /* 0x0000025000007945 */ /* 0x000fd80003800000 */
[----:B------:R-:W-:Y:S05]  /*3c60*/  @!P0 BRA `(.L_x_75) ;  /* 0x00000000008c8947 */ /* 0x000fea0003800000 */
[----:B------:R-:W-:-:S05]  /*3c70*/  UMOV UR5, 0x10 ;  /* 0x0000001000057882 */ /* 0x000fca0000000000 */
[----:B------:R-:W-:Y:S04]  /*3c80*/  DEPBAR.LE SB2, 0x36 ;  /* 0x0000ad800000791a */ /* 0x000fe80000000000 */
[----:B------:R-:W2:Y:S02]  /*3c90*/  UTCATOMSWS.2CTA.FIND_AND_SET.ALIGN UP0, UR5, UR5 ;  /* 0x00000005000575e3 */ /* 0x000ea40008200800 */
[----:B--2---:R-:W-:Y:S01]  /*3ca0*/  MOV R10, UR5 ;  /* 0x00000005000a7c02 */ /* 0x004fe20008000f00 */
[----:B------:R-:W-:Y:S06]  /*3cb0*/  BRA.U UP0, `(.L_x_76) ;  /* 0x0000000100187547 */ /* 0x000fec000b800000 */
.L_x_77:
[----:B------:R-:W-:Y:S05]  /*3cc0*/  NANOSLEEP 0x64 ;  /* 0x000000640000795d */ /* 0x000fea0003800000 */
[----:B------:R-:W-:-:S05]  /*3cd0*/  UMOV UR5, 0x10 ;  /* 0x0000001000057882 */ /* 0x000fca0000000000 */
[----:B------:R-:W-:Y:S04]  /*3ce0*/  DEPBAR.LE SB2, 0x36 ;  /* 0x0000ad800000791a */ /* 0x000fe80000000000 */
[----:B------:R-:W2:Y:S02]  /*3cf0*/  UTCATOMSWS.2CTA.FIND_AND_SET.ALIGN UP0, UR5, UR5 ;  /* 0x00000005000575e3 */ /* 0x000ea40008200800 */
[----:B--2---:R-:W-:Y:S01]  /*3d00*/  MOV R10, UR5 ;  /* 0x00000005000a7c02 */ /* 0x004fe20008000f00 */
[----:B------:R-:W-:Y:S05]  /*3d10*/  BRA.U !UP0, `(.L_x_77) ;  /* 0xfffffffd08e87547 */ /* 0x000fea000b83ffff */
.L_x_76:
[----:B------:R-:W2:Y:S01]  /*3d20*/  LDS R6, [UR4+0x10] ;  /* 0x00001004ff067984 */ /* 0x000ea20008000800 */
[----:B------:R-:W-:Y:S01]  /*3d30*/  IMAD.U32 R0, RZ, RZ, UR54 ;  /* 0x00000036ff007e24 */ /* 0x000fe2000f8e00ff */
[----:B------:R-:W-:-:S03]  /*3d40*/  MOV R4, UR17 ;  /* 0x0000001100047c02 */ /* 0x000fc60008000f00 */
[----:B------:R-:W-:Y:S01]  /*3d50*/  VIADD R0, R0, 0x210 ;  /* 0x0000021000007836 */ /* 0x000fe20000000000 */
[----:B--2---:R-:W-:-:S04]  /*3d60*/  SHF.L.U32 R6, R6, 0x1f, RZ ;  /* 0x0000001f06067819 */ /* 0x004fc800000006ff */
[----:B------:R-:W2:Y:S02]  /*3d70*/  SYNCS.PHASECHK.TRANS64.TRYWAIT P0, [UR4+0x8], R6 ;  /* 0x00000806ff0075a7 */ /* 0x000ea40008001104 */
[----:B--2---:R-:W-:Y:S05]  /*3d80*/  @P0 BRA `(.L_x_78) ;  /* 0x0000000000080947 */ /* 0x004fea0003800000 */
[----:B------:R-:W2:Y:S02]  /*3d90*/  SYNCS.PHASECHK.TRANS64.TRYWAIT P0, [UR4+0x8], R6 ;  /* 0x00000806ff0075a7 */ /* 0x000ea40008001104 */
[----:B--2---:R-:W-:Y:S05]  /*3da0*/  @!P0 BRA `(.L_x_79) ;  /* 0x0000004800dc8947 */ /* 0x004fea0003800000 */
.L_x_78:
[----:B------:R-:W-:Y:S01]  /*3db0*/  PRMT R4, R4, 0x654, R0 ;  /* 0x0000065404047816 */ /* 0x000fe20000000000 */
[----:B------:R-:W-:Y:S01]  /*3dc0*/  HFMA2 R0, -RZ, RZ, 0, 5.9604644775390625e-08 ;  /* 0x00000001ff007431 */ /* 0x000fe200000001ff */
[----:B------:R-:W-:Y:S01]  /*3dd0*/  UPRMT UR5, UR17, 0x654, UR6 ;  /* 0x0000065411057896 */ /* 0x000fe20008000006 */
[----:B------:R-:W-:Y:S02]  /*3de0*/  IMAD.MOV.U32 R8, RZ, RZ, 0xffff ;  /* 0x0000ffffff087424 */ /* 0x000fe400078e00ff */
[----:B--2---:R-:W-:Y:S02]  /*3df0*/  IMAD.MOV.U32 R6, RZ, RZ, 0x4 ;  /* 0x00000004ff067424 */ /* 0x004fe400078e00ff */
[----:B------:R-:W-:Y:S01]  /*3e00*/  IMAD.SHL.U32 R9, R10, 0x20, RZ ;  /* 0x000000200a097824 */ /* 0x000fe200078e00ff */
[----:B------:R-:W-:Y:S02]  /*3e10*/  MOV R5, UR5 ;  /* 0x0000000500057c02 */ /* 0x000fe40008000f00 */
[-C--:B------:R-:W-:Y:S01]  /*3e20*/  SHF.L.U32 R8, R8, R10.reuse, RZ ;  /* 0x0000000a08087219 */ /* 0x080fe200000006ff */
[----:B------:R2:W-:Y:S01]  /*3e30*/  SYNCS.ARRIVE.TRANS64.RED RZ, [UR5], R6 ;  /* 0x00000006ffff79a7 */ /* 0x0005e20008000405 */
[----:B------:R-:W-:Y:S01]  /*3e40*/  SHF.L.U32 R7, R0, R10, RZ ;  /* 0x0000000a00077219 */ /* 0x000fe200000006ff */
[----:B------:R2:W-:Y:S04]  /*3e50*/  STS [UR54+0x210], R9 ;  /* 0x00021009ff007988 */ /* 0x0005e80008000836 */
[----:B------:R2:W-:Y:S04]  /*3e60*/  STAS [R4.64], R10 ;  /* 0x0000000a04007dbd */ /* 0x0005e8000c0008ff */
[----:B------:R2:W-:Y:S04]  /*3e70*/  ATOMS.OR RZ, [UR4+0x14], R8 ;  /* 0x00001408ffff798c */ /* 0x0005e8000b000004 */
[----:B------:R2:W-:Y:S04]  /*3e80*/  ATOMS.OR RZ, [UR4+0x18], R7 ;  /* 0x00001807ffff798c */ /* 0x0005e8000b000004 */
[----:B------:R2:W-:Y:S02]  /*3e90*/  ATOMS.XOR RZ, [UR4+0x10], R0 ;  /* 0x00001000ffff798c */ /* 0x0005e4000b800004 */
.L_x_75:
[----:B-1----:R-:W-:Y:S05]  /*3ea0*/  BSYNC B0 ;  /* 0x0000000000007941 */ /* 0x002fea0003800000 */
.L_x_74:
[----:B------:R-:W-:Y:S05]  /*3eb0*/  BRA.U UP1, `(.L_x_80) ;  /* 0x00000001016c7547 */ /* 0x000fea000b800000 */
[----:B------:R-:W-:-:S03]  /*3ec0*/  UMOV UR5, 0xffffffff ;  /* 0xffffffff00057882 */ /* 0x000fc60000000000 */
[----:B------:R-:W-:Y:S05]  /*3ed0*/  BRA.DIV UR5, `(.L_x_81) ;  /* 0x0000004a05a87947 */ /* 0x000fea000b800000 */
[----:B------:R-:W-:-:S13]  /*3ee0*/  ELECT P0, URZ, PT ;  /* 0x0000000000ff782f */ /* 0x000fda0003800000 */
.L_x_179:
[----:B------:R-:W-:Y:S05]  /*3ef0*/  @!P0 BRA `(.L_x_80) ;  /* 0x00000000005c8947 */ /* 0x000fea0003800000 */
[----:B--2---:R-:W2:Y:S02]  /*3f00*/  LDS R4, [UR4+0x10] ;  /* 0x00001004ff047984 */ /* 0x004ea40008000800 */
[----:B--2---:R-:W-:-:S04]  /*3f10*/  SHF.L.U32 R4, R4, 0x1f, RZ ;  /* 0x0000001f04047819 */ /* 0x004fc800000006ff */
[----:B------:R-:W2:Y:S02]  /*3f20*/  SYNCS.PHASECHK.TRANS64.TRYWAIT P0, [UR4+0x8], R4 ;  /* 0x00000804ff0075a7 */ /* 0x000ea40008001104 */
[----:B--2---:R-:W-:Y:S05]  /*3f30*/  @P0 BRA `(.L_x_82) ;  /* 0x0000000000080947 */ /* 0x004fea0003800000 */
[----:B------:R-:W2:Y:S02]  /*3f40*/  SYNCS.PHASECHK.TRANS64.TRYWAIT P0, [UR4+0x8], R4 ;  /* 0x00000804ff0075a7 */ /* 0x000ea40008001104 */
[----:B--2---:R-:W-:Y:S05]  /*3f50*/  @!P0 BRA `(.L_x_83) ;  /* 0x0000004800ac8947 */ /* 0x004fea0003800000 */
.L_x_82:
[----:B------:R-:W3:Y:S01]  /*3f60*/  LDS R6, [UR54+0x210] ;  /* 0x00021036ff067984 */ /* 0x000ee20008000800 */
[----:B--2---:R-:W-:Y:S02]  /*3f70*/  HFMA2 R0, -RZ, RZ, 0, 5.9604644775390625e-08 ;  /* 0x00000001ff007431 */ /* 0x004fe400000001ff */
[----:B------:R-:W-:Y:S01]  /*3f80*/  IMAD.MOV.U32 R4, RZ, RZ, 0xffff ;  /* 0x0000ffffff047424 */ /* 0x000fe200078e00ff */
[----:B------:R-:W-:Y:S01]  /*3f90*/  UPRMT UR5, UR17, 0x654, UR6 ;  /* 0x0000065411057896 */ /* 0x000fe20008000006 */
[----:B---3--:R-:W-:-:S03]  /*3fa0*/  IMAD.SHL.U32 R5, R6, 0x20, RZ ;  /* 0x0000002006057824 */ /* 0x008fc600078e00ff */
[-C--:B------:R-:W-:Y:S02]  /*3fb0*/  SHF.L.U32 R4, R4, R6.reuse, RZ ;  /* 0x0000000604047219 */ /* 0x080fe400000006ff */
[----:B------:R-:W-:Y:S01]  /*3fc0*/  SHF.L.U32 R6, R0, R6, RZ ;  /* 0x0000000600067219 */ /* 0x000fe200000006ff */
[----:B------:R3:W-:Y:S04]  /*3fd0*/  STS [UR54+0x210], R5 ;  /* 0x00021005ff007988 */ /* 0x0007e80008000836 */
[----:B------:R3:W-:Y:S04]  /*3fe0*/  ATOMS.OR RZ, [UR4+0x14], R4 ;  /* 0x00001404ffff798c */ /* 0x0007e8000b000004 */
[----:B------:R3:W-:Y:S01]  /*3ff0*/  ATOMS.OR RZ, [UR4+0x18], R6 ;  /* 0x00001806ffff798c */ /* 0x0007e2000b000004 */
[----:B------:R-:W-:Y:S03]  /*4000*/  SYNCS.ARRIVE.TRANS64.RED.A1T0 RZ, [UR5], RZ ;  /* 0x000000ffffff79a7 */ /* 0x000fe60008100405 */
[----:B------:R3:W-:Y:S01]  /*4010*/  ATOMS.XOR RZ, [UR4+0x10], R0 ;  /* 0x00001000ffff798c */ /* 0x0007e2000b800004 */
[----:B------:R-:W-:Y:S05]  /*4020*/  BRA `(.L_x_80) ;  /* 0x0000000000107947 */ /* 0x000fea0003800000 */
.L_x_73:
[----:B------:R-:W-:Y:S02]  /*4030*/  MOV R0, 0xffffffff ;  /* 0xffffffff00007802 */ /* 0x000fe40000000f00 */
[----:B------:R-:W-:-:S03]  /*4040*/  MOV R4, 0x4070 ;  /* 0x0000407000047802 */ /* 0x000fc60000000f00 */
[----:B------:R2:W-:Y:S04]  /*4050*/  STS [UR54+0x210], R0 ;  /* 0x00021000ff007988 */ /* 0x0005e80008000836 */
[----:B-12--5:R-:W-:Y:S05]  /*4060*/  CALL.REL.NOINC `($__internal_1_$__cuda_sm10x_tcgen05_guardrail_trap_phase_invalid_during_alloc) ;  /* 0x0000004c00b47944 */ /* 0x026fea0003c00000 */
.L_x_80:
[----:B------:R-:W-:Y:S05]  /*4070*/  WARPSYNC.ALL ;  /* 0x0000000000007948 */ /* 0x000fea0003800000 */
[----:B------:R-:W4:Y:S01]  /*4080*/  S2UR UR6, SR_CgaCtaId ;  /* 0x00000000000679c3 */ /* 0x000f220000008800 */
[----:B------:R-:W-:Y:S01]  /*4090*/  UMOV UR4, 0x400 ;  /* 0x0000040000047882 */ /* 0x000fe20000000000 */
[----:B------:R-:W-:-:S06]  /*40a0*/  NOP ;  /* 0x0000000000007918 */ /* 0x000fcc0000000000 */
[----:B------:R-:W-:Y:S06]  /*40b0*/  BAR.ARV 0x6, 0xa0 ;  /* 0x0182800000007b1d */ /* 0x000fec0000002000 */
[----:B------:R-:W-:Y:S01]  /*40c0*/  LOP3.LUT R3, R3, 0xffff, RZ, 0xc0, !PT ;  /* 0x0000ffff03037812 */ /* 0x000fe200078ec0ff */
[----:B--2---:R-:W-:Y:S01]  /*40d0*/  IMAD.MOV.U32 R9, RZ, RZ, 0x1 ;  /* 0x00000001ff097424 */ /* 0x004fe200078e00ff */
[----:B------:R-:W-:Y:S01]  /*40e0*/  LOP3.LUT R2, R2, 0xffff, RZ, 0xc0, !PT ;  /* 0x0000ffff02027812 */ /* 0x000fe200078ec0ff */
[----:B------:R-:W-:Y:S01]  /*40f0*/  IMAD.MOV.U32 R8, RZ, RZ, RZ ;  /* 0x000000ffff087224 */ /* 0x000fe200078e00ff */
[----:B------:R-:W-:Y:S01]  /*4100*/  R2UR UR11, R3 ;  /* 0x00000000030b72ca */ /* 0x000fe200000e0000 */
[----:B------:R-:W-:Y:S01]  /*4110*/  UMOV UR22, URZ ;  /* 0x000000ff00167c82 */ /* 0x000fe20008000000 */
[----:B------:R-:W-:-:S02]  /*4120*/  R2UR UR10, R2 ;  /* 0x00000000020a72ca */ /* 0x000fc400000e0000 */
[----:B------:R-:W-:Y:S01]  /*4130*/  CS2R R2, SRZ ;  /* 0x0000000000027805 */ /* 0x000fe2000001ff00 */
[----:B------:R-:W-:Y:S01]  /*4140*/  UMOV UR21, URZ ;  /* 0x000000ff00157c82 */ /* 0x000fe20008000000 */
[----:B------:R-:W-:Y:S01]  /*4150*/  UMOV UR20, URZ ;  /* 0x000000ff00147c82 */ /* 0x000fe20008000000 */
[----:B----4-:R-:W-:Y:S01]  /*4160*/  ULEA UR6, UR6, UR4, 0x18 ;  /* 0x0000000406067291 */ /* 0x010fe2000f8ec0ff */
[----:B------:R-:W2:Y:S03]  /*4170*/  LDCU UR4, c[0x0][0x38c] ;  /* 0x00007180ff0477ac */ /* 0x000ea60008000800 */
[----:B------:R-:W-:Y:S02]  /*4180*/  UIADD3 UR12, UPT, UPT, UR6, 0x4600, URZ ;  /* 0x00004600060c7890 */ /* 0x000fe4000fffe0ff */
[----:B------:R-:W-:-:S03]  /*4190*/  UIADD3 UR13, UPT, UPT, UR6, 0x2c600, URZ ;  /* 0x0002c600060d7890 */ /* 0x000fc6000fffe0ff */
[----:B---3--:R-:W3:Y:S01]  /*41a0*/  LDS R0, [UR6+0x210] ;  /* 0x00021006ff007984 */ /* 0x008ee20008000800 */
[----:B------:R-:W-:Y:S02]  /*41b0*/  USHF.R.U32.HI UR12, URZ, 0x4, UR12 ;  /* 0x00000004ff0c7899 */ /* 0x000fe4000801160c */
[----:B------:R-:W-:Y:S02]  /*41c0*/  USHF.R.U32.HI UR13, URZ, 0x4, UR13 ;  /* 0x00000004ff0d7899 */ /* 0x000fe4000801160d */
[----:B------:R-:W-:Y:S02]  /*41d0*/  ULOP3.LUT UR12, UR12, 0x3fff, URZ, 0xc0, !UPT ;  /* 0x00003fff0c0c7892 */ /* 0x000fe4000f8ec0ff */
[----:B------:R-:W-:Y:S02]  /*41e0*/  ULOP3.LUT UR13, UR13, 0x3fff, URZ, 0xc0, !UPT ;  /* 0x00003fff0d0d7892 */ /* 0x000fe4000f8ec0ff */
[----:B------:R-:W-:Y:S02]  /*41f0*/  ULOP3.LUT UR12, UR12, 0x10000, URZ, 0xfc, !UPT ;  /* 0x000100000c0c7892 */ /* 0x000fe4000f8efcff */
[----:B--2---:R-:W-:-:S02]  /*4200*/  UIADD3 UR4, UPT, UPT, UR4, 0x3f, URZ ;  /* 0x0000003f04047890 */ /* 0x004fc4000fffe0ff */
[----:B------:R-:W-:Y:S02]  /*4210*/  ULOP3.LUT UR13, UR13, 0x10000, URZ, 0xfc, !UPT ;  /* 0x000100000d0d7892 */ /* 0x000fe4000f8efcff */
[----:B------:R-:W-:Y:S02]  /*4220*/  USHF.R.S32.HI UR5, URZ, 0x1f, UR4 ;  /* 0x0000001fff057899 */ /* 0x000fe40008011404 */
[----:B------:R-:W-:Y:S02]  /*4230*/  UISETP.NE.AND UP3, UPT, UR18, URZ, UPT ;  /* 0x000000ff1200728c */ /* 0x000fe4000bf65270 */
[----:B------:R-:W-:Y:S01]  /*4240*/  ULEA.HI UR5, UR5, UR4, URZ, 0x6 ;  /* 0x0000000405057291 */ /* 0x000fe2000f8f30ff */
[----:B------:R-:W-:Y:S01]  /*4250*/  UMOV UR28, 0x0 ;  /* 0x00000000001c7882 */ /* 0x000fe20000000000 */
[----:B------:R-:W-:Y:S02]  /*4260*/  UMOV UR29, 0x10100010 ;  /* 0x10100010001d7882 */ /* 0x000fe40000000000 */
[----:B------:R-:W-:Y:S01]  /*4270*/  USHF.R.S32.HI UR5, URZ, 0x6, UR5 ;  /* 0x00000006ff057899 */ /* 0x000fe20008011405 */
[----:B------:R-:W-:Y:S01]  /*4280*/  UMOV UR26, 0x0 ;  /* 0x00000000001a7882 */ /* 0x000fe20000000000 */
[----:B------:R-:W-:-:S02]  /*4290*/  UMOV UR27, 0x10100010 ;  /* 0x10100010001b7882 */ /* 0x000fc40000000000 */
[----:B------:R-:W-:-:S04]  /*42a0*/  UISETP.LT.AND UP0, UPT, UR5, 0x1, UPT ;  /* 0x000000010500788c */ /* 0x000fc8000bf01270 */
[----:B------:R-:W-:Y:S01]  /*42b0*/  USEL UR23, UR5, 0x1, !UP0 ;  /* 0x0000000105177887 */ /* 0x000fe2000c000000 */
[----:B---3--:R-:W-:-:S15]  /*42c0*/  R2UR UR24, R0 ;  /* 0x00000000001872ca */ /* 0x008fde00000e0000 */
.L_x_91:
[C---:B------:R-:W-:Y:S02]  /*42d0*/  LEA R0, R8.reuse, UR6, 0x3 ;  /* 0x0000000608007c11 */ /* 0x040fe4000f8e18ff */
[----:B------:R-:W-:Y:S02]  /*42e0*/  SHF.L.U32 R4, R3, 0x1f, RZ ;  /* 0x0000001f03047819 */ /* 0x000fe400000006ff */
[----:B------:R-:W-:Y:S02]  /*42f0*/  LEA R5, R8, UR6, 0x4 ;  /* 0x0000000608057c11 */ /* 0x000fe4000f8e20ff */
[----:B------:R-:W2:Y:S02]  /*4300*/  SYNCS.PHASECHK.TRANS64.TRYWAIT P0, [R0+URZ+0x160], R4 ;  /* 0x00016004000075a7 */ /* 0x000ea400080011ff */
[----:B-12-4-:R-:W-:Y:S05]  /*4310*/  @!P0 BRA `(.L_x_84) ;  /* 0x0000004400d48947 */ /* 0x016fea0003800000 */
.L_x_180:
[----:B--2---:R-:W2:Y:S01]  /*4320*/  LDS.128 R4, [R5+0x1f0] ;  /* 0x0001f00005047984 */ /* 0x004ea20000000c00 */
[----:B------:R-:W-:Y:S02]  /*4330*/  VIADD R0, R0, 0x170 ;  /* 0x0000017000007836 */ /* 0x000fe40000000000 */
[----:B------:R-:W-:Y:S01]  /*4340*/  VIADD R8, R8, 0x1 ;  /* 0x0000000108087836 */ /* 0x000fe20000000000 */
[----:B------:R-:W-:Y:S01]  /*4350*/  @!PT LDS RZ, [RZ] ;  /* 0x00000000fffff984 */ /* 0x000fe20000000800 */
[----:B------:R-:W-:Y:S01]  /*4360*/  @!PT LDS RZ, [RZ] ;  /* 0x00000000fffff984 */ /* 0x000fe20000000800 */
[----:B------:R-:W-:Y:S01]  /*4370*/  @!PT LDS RZ, [RZ] ;  /* 0x00000000fffff984 */ /* 0x000fe20000000800 */
[----:B------:R-:W-:Y:S01]  /*4380*/  @!PT LDS RZ, [RZ] ;  /* 0x00000000fffff984 */ /* 0x000fe20000000800 */
[----:B------:R3:W-:Y:S06]  /*4390*/  MEMBAR.ALL.CTA ;  /* 0x0000000000007992 */ /* 0x0007ec0000008000 */
[----:B---3--:R-:W3:Y:S01]  /*43a0*/  FENCE.VIEW.ASYNC.S ;  /* 0x00000000000073c6 */ /* 0x008ee20000000000 */
[----:B------:R-:W-:-:S04]  /*43b0*/  PRMT R0, RZ, 0x654, R0 ;  /* 0x00000654ff007816 */ /* 0x000fc80000000000 */
[----:B---3--:R3:W-:Y:S01]  /*43c0*/  SYNCS.ARRIVE.TRANS64.RED.A1T0 RZ, [R0+URZ], RZ ;  /* 0x000000ff00ff79a7 */ /* 0x0087e200081004ff */
[----:B--2---:R-:W-:Y:S01]  /*43d0*/  LOP3.LUT P1, RZ, R6, 0x1, RZ, 0xc0, !PT ;  /* 0x0000000106ff7812 */ /* 0x004fe2000782c0ff */
[----:B---3--:R-:W-:-:S12]  /*43e0*/  BRA.U UP3, `(.L_x_85) ;  /* 0x0000000103e07547 */ /* 0x008fd8000b800000 */
[----:B------:R-:W2:Y:S01]  /*43f0*/  LDCU UR4, c[0x0][0x38c] ;  /* 0x00007180ff0477ac */ /* 0x000ea20008000800 */
[----:B------:R-:W-:Y:S02]  /*4400*/  PLOP3.LUT P2, PT, PT, PT, PT, 0x80, 0x8 ;  /* 0x000000000008781c */ /* 0x000fe40003f4f070 */
[----:B------:R-:W-:Y:S01]  /*4410*/  SHF.L.U32 R4, R9, 0x1f, RZ ;  /* 0x0000001f09047819 */ /* 0x000fe200000006ff */
[----:B------:R-:W-:Y:S02]  /*4420*/  ULEA UR8, UR22, UR6, 0x3 ;  /* 0x0000000616087291 */ /* 0x000fe4000f8e18ff */
[----:B------:R-:W-:Y:S02]  /*4430*/  ULEA UR9, UR22, UR24, 0x6 ;  /* 0x0000001816097291 */ /* 0x000fe4000f8e30ff */
[----:B--2---:R-:W-:-:S06]  /*4440*/  UISETP.GE.AND UP0, UPT, UR4, 0x1, UPT ;  /* 0x000000010400788c */ /* 0x004fcc000bf06270 */
[----:B------:R-:W-:-:S05]  /*4450*/  PLOP3.LUT P0, PT, PT, PT, UP0, 0x80, 0x8 ;  /* 0x000000000008781c */ /* 0x000fca0003f0f008 */
[----:B------:R-:W-:-:S08]  /*4460*/  @UP0 ULEA UR4, UR21, UR6, 0x3 ;  /* 0x0000000615040291 */ /* 0x000fd0000f8e18ff */
[----:B------:R-:W-:-:S04]  /*4470*/  @P0 SHF.L.U32 R0, R2, 0x1f, RZ ;  /* 0x0000001f02000819 */ /* 0x000fc800000006ff */
[----:B------:R2:W3:Y:S01]  /*4480*/  @P0 SYNCS.PHASECHK.TRANS64.TRYWAIT P2, [UR4], R0 ;  /* 0x00000000ff0005a7 */ /* 0x0004e20008041104 */
[----:B------:R-:W4:Y:S02]  /*4490*/  SYNCS.PHASECHK.TRANS64.TRYWAIT P0, [UR8+0x1a0], R4 ;  /* 0x0001a004ff0075a7 */ /* 0x000f240008001108 */
[----:B--234-:R-:W-:Y:S05]  /*44a0*/  @!P0 BRA `(.L_x_86) ;  /* 0x0000004400848947 */ /* 0x01cfea0003800000 */
.L_x_182:
[----:B------:R-:W-:Y:S01]  /*44b0*/  UMOV UR19, UR20 ;  /* 0x0000001400137c82 */ /* 0x000fe20008000000 */
[----:B------:R-:W-:Y:S05]  /*44c0*/  BRA.U !UP0, `(.L_x_87) ;  /* 0x0000000108987547 */ /* 0x000fea000b800000 */
[----:B------:R-:W-:Y:S02]  /*44d0*/  UIADD3 UR19, UPT, UPT, UR23, UR20, URZ ;  /* 0x0000001417137290 */ /* 0x000fe4000fffe0ff */
[----:B------:R-:W-:Y:S01]  /*44e0*/  UPLOP3.LUT UP2, UPT, UPT, UPT, UPT, 0x40, 0x4 ;  /* 0x000000000004789c */ /* 0x000fe20003f4e870 */
[----:B------:R-:W-:Y:S01]  /*44f0*/  UMOV UR16, UR5 ;  /* 0x0000000500107c82 */ /* 0x000fe20008000000 */
[----:B------:R-:W-:-:S09]  /*4500*/  UMOV UR15, UR21 ;  /* 0x00000015000f7c82 */ /* 0x000fd20008000000 */
.L_x_90:
[----:B---3--:R-:W-:Y:S01]  /*4510*/  ULEA UR7, UR15, UR6, 0x3 ;  /* 0x000000060f077291 */ /* 0x008fe2000f8e18ff */
[----:B----4-:R-:W-:Y:S11]  /*4520*/  @P2 BRA `(.L_x_88) ;  /* 0x00000000000c2947 */ /* 0x010ff60003800000 */
[----:B--2---:R-:W-:Y:S04]  /*4530*/  SHF.L.U32 R4, R2, 0x1f, RZ ;  /* 0x0000001f02047819 */ /* 0x004fe800000006ff */
[----:B------:R-:W2:Y:S02]  /*4540*/  SYNCS.PHASECHK.TRANS64.TRYWAIT P0, [UR7], R4 ;  /* 0x00000004ff0075a7 */ /* 0x000ea40008001107 */
[----:B--2---:R-:W-:Y:S05]  /*4550*/  @!P0 BRA `(.L_x_89) ;  /* 0x0000004400708947 */ /* 0x004fea0003800000 */
.L_x_88:
[----:B------:R-:W-:Y:S01]  /*4560*/  UISETP.NE.AND UP0, UPT, UR16, 0x1, UPT ;  /* 0x000000011000788c */ /* 0x000fe2000bf05270 */
[----:B------:R-:W-:Y:S01]  /*4570*/  PLOP3.LUT P2, PT, PT, PT, PT, 0x80, 0x8 ;  /* 0x000000000008781c */ /* 0x000fe20003f4f070 */
[----:B------:R-:W-:Y:S02]  /*4580*/  UIADD3 UR21, UPT, UPT, UR15, 0x1, URZ ;  /* 0x000000010f157890 */ /* 0x000fe4000fffe0ff */
[----:B------:R-:W-:Y:S02]  /*4590*/  ULEA UR30, UR15, UR13, 0x7 ;  /* 0x0000000d0f1e7291 */ /* 0x000fe4000f8e38ff */
[----:B------:R-:W-:Y:S01]  /*45a0*/  UISETP.NE.AND UP1, UPT, UR21, 0x14, UPT ;  /* 0x000000141500788c */ /* 0x000fe2000bf25270 */
[----:B------:R-:W-:Y:S01]  /*45b0*/  PLOP3.LUT P0, PT, PT, PT, UP0, 0x80, 0x8 ;  /* 0x000000000008781c */ /* 0x000fe20003f0f008 */
[----:B------:R-:W-:Y:S02]  /*45c0*/  ULEA UR32, UR15, UR12, 0x9 ;  /* 0x0000000c0f207291 */ /* 0x000fe4000f8e48ff */
[----:B------:R-:W-:Y:S02]  /*45d0*/  USEL UR14, URZ, 0x1, UP1 ;  /* 0x00000001ff0e7887 */ /* 0x000fe40008800000 */
[----:B------:R-:W-:Y:S02]  /*45e0*/  USEL UR21, UR21, URZ, UP1 ;  /* 0x000000ff15157287 */ /* 0x000fe40008800000 */
[----:B-1----:R-:W-:Y:S02]  /*45f0*/  UIADD3 UR36, UPT, UPT, UR30, 0x2, URZ ;  /* 0x000000021e247890 */ /* 0x002fe4000fffe0ff */
[----:B------:R-:W-:Y:S01]  /*4600*/  @UP0 ULEA UR4, UR21, UR6, 0x3 ;  /* 0x0000000615040291 */ /* 0x000fe2000f8e18ff */
[----:B------:R-:W-:Y:S01]  /*4610*/  LOP3.LUT R2, R2, UR14, RZ, 0x3c, !PT ;  /* 0x0000000e02027c12 */ /* 0x000fe2000f8e3cff */
[----:B------:R-:W-:Y:S02]  /*4620*/  UIADD3 UR34, UPT, UPT, UR32, 0x2, URZ ;  /* 0x0000000220227890 */ /* 0x000fe4000fffe0ff */
[----:B------:R-:W-:Y:S01]  /*4630*/  UIADD3 UR7, UPT, UPT, UR7, 0xa0, URZ ;  /* 0x000000a007077890 */ /* 0x000fe2000fffe0ff */
[----:B--2---:R-:W-:Y:S01]  /*4640*/  @P0 SHF.L.U32 R0, R2, 0x1f, RZ ;  /* 0x0000001f02000819 */ /* 0x004fe200000006ff */
[----:B------:R-:W-:Y:S01]  /*4650*/  UMOV UR31, 0x80004020 ;  /* 0x80004020001f7882 */ /* 0x000fe20000000000 */
[----:B------:R-:W-:Y:S01]  /*4660*/  UMOV UR33, 0x80004020 ;  /* 0x8000402000217882 */ /* 0x000fe20000000000 */
[----:B------:R-:W-:Y:S01]  /*4670*/  UMOV UR37, 0x80004020 ;  /* 0x8000402000257882 */ /* 0x000fe20000000000 */
[----:B------:R3:W4:Y:S01]  /*4680*/  @P0 SYNCS.PHASECHK.TRANS64.TRYWAIT P2, [UR4], R0 ;  /* 0x00000000ff0005a7 */ /* 0x0007220008041104 */
[----:B------:R-:W-:Y:S01]  /*4690*/  UIADD3 UR20, UPT, UPT, UR20, 0x1, URZ ;  /* 0x0000000114147890 */ /* 0x000fe2000fffe0ff */
[----:B------:R3:W-:Y:S01]  /*46a0*/  UTCQMMA.2CTA gdesc[UR32], gdesc[UR30], tmem[UR9], tmem[UR28], idesc[UR29], UP2 ;  /* 0x00ff1c1e200075ea */ /* 0x0007e20009200309 */
[----:B------:R-:W-:Y:S02]  /*46b0*/  UIADD3 UR16, UPT, UPT, UR16, -0x1, URZ ;  /* 0xffffffff10107890 */ /* 0x000fe4000fffe0ff */
[----:B------:R-:W-:Y:S02]  /*46c0*/  UISETP.NE.AND UP0, UPT, UR20, UR19, UPT ;  /* 0x000000131400728c */ /* 0x000fe4000bf05270 */
[----:B------:R-:W-:Y:S01]  /*46d0*/  UPLOP3.LUT UP2, UPT, UPT, UPT, UPT, 0x80, 0x8 ;  /* 0x000000000008789c */ /* 0x000fe20003f4f070 */
[----:B------:R-:W-:Y:S01]  /*46e0*/  UMOV UR35, 0x80004020 ;  /* 0x8000402000237882 */ /* 0x000fe20000000000 */
[----:B------:R-:W-:Y:S01]  /*46f0*/  UMOV UR15, UR21 ;  /* 0x00000015000f7c82 */ /* 0x000fe20008000000 */
[----:B------:R3:W-:Y:S01]  /*4700*/  UTCQMMA.2CTA gdesc[UR34], gdesc[UR36], tmem[UR9], tmem[UR26], idesc[UR27], UPT ;  /* 0x00ff1a24220075ea */ /* 0x0007e2000ba00309 */
[----:B------:R3:W-:Y:S03]  /*4710*/  UTCBAR.2CTA.MULTICAST [UR7], URZ, UR11 ;  /* 0x000000ff070073e9 */ /* 0x0007e6000820080b */
[----:B------:R-:W-:Y:S05]  /*4720*/  BRA.U UP0, `(.L_x_90) ;  /* 0xfffffffd00787547 */ /* 0x000fea000b83ffff */
.L_x_87:
[----:B------:R-:W-:Y:S01]  /*4730*/  UIADD3 UR8, UPT, UPT, UR8, 0x180, URZ ;  /* 0x0000018008087890 */ /* 0x000fe2000fffe0ff */
[----:B------:R-:W-:-:S08]  /*4740*/  UMOV UR20, UR19 ;  /* 0x0000001300147c82 */ /* 0x000fd00008000000 */
[----:B------:R1:W-:Y:S01]  /*4750*/  UTCBAR.2CTA.MULTICAST [UR8], URZ, UR10 ;  /* 0x000000ff080073e9 */ /* 0x0003e2000820080a */
[----:B------:R-:W-:Y:S02]  /*4760*/  NOP ;  /* 0x0000000000007918 */ /* 0x000fe40000000000 */
.L_x_85:
[----:B------:R-:W-:Y:S01]  /*4770*/  UIADD3 UR22, UPT, UPT, UR22, 0x1, URZ ;  /* 0x0000000116167890 */ /* 0x000fe2000fffe0ff */
[----:B------:R-:W-:-:S03]  /*4780*/  ISETP.NE.AND P0, PT, R8, 0x2, PT ;  /* 0x000000020800780c */ /* 0x000fc60003f05270 */
[----:B------:R-:W-:Y:S01]  /*4790*/  UISETP.NE.AND UP0, UPT, UR22, 0x4, UPT ;  /* 0x000000041600788c */ /* 0x000fe2000bf05270 */
[----:B--23--:R-:W-:Y:S02]  /*47a0*/  SEL R0, RZ, 0x1, P0 ;  /* 0x00000001ff007807 */ /* 0x00cfe40000000000 */
[----:B------:R-:W-:Y:S01]  /*47b0*/  SEL R8, R8, RZ, P0 ;  /* 0x000000ff08087207 */ /* 0x000fe20000000000 */
[----:B------:R-:W-:Y:S01]  /*47c0*/  USEL UR4, URZ, 0x1, UP0 ;  /* 0x00000001ff047887 */ /* 0x000fe20008000000 */
[----:B------:R-:W-:Y:S01]  /*47d0*/  LOP3.LUT R3, R3, R0, RZ, 0x3c, !PT ;  /* 0x0000000003037212 */ /* 0x000fe200078e3cff */
[----:B------:R-:W-:-:S04]  /*47e0*/  USEL UR22, UR22, URZ, UP0 ;  /* 0x000000ff16167287 */ /* 0x000fc80008000000 */
[----:B------:R-:W-:Y:S01]  /*47f0*/  LOP3.LUT R9, R9, UR4, RZ, 0x3c, !PT ;  /* 0x0000000409097c12 */ /* 0x000fe2000f8e3cff */
[----:B------:R-:W-:Y:S07]  /*4800*/  @P1 BRA `(.L_x_91) ;  /* 0xfffffff800b01947 */ /* 0x000fee000383ffff */
[----:B------:R-:W2:Y:S01]  /*4810*/  S2UR UR4, SR_CgaCtaId ;  /* 0x00000000000479c3 */ /* 0x000ea20000008800 */
[----:B------:R-:W-:Y:S01]  /*4820*/  ELECT P0, URZ, PT ;  /* 0x0000000000ff782f */ /* 0x000fe20003800000 */
[----:B------:R-:W-:Y:S01]  /*4830*/  HFMA2 R0, -RZ, RZ, 0, 5.9604644775390625e-08 ;  /* 0x00000001ff007431 */ /* 0x000fe200000001ff */
[----:B------:R-:W-:-:S05]  /*4840*/  UMOV UR5, 0x40 ;  /* 0x0000004000057882 */ /* 0x000fca0000000000 */
[----:B------:R-:W-:Y:S01]  /*4850*/  UVIRTCOUNT.DEALLOC.SMPOOL 0x80 ;  /* 0x000000800000784c */ /* 0x000fe20000000000 */
[----:B------:R-:W-:Y:S02]  /*4860*/  UISETP.NE.AND UP1, UPT, UR18, URZ, UPT ;  /* 0x000000ff1200728c */ /* 0x000fe4000bf25270 */
[----:B--2---:R-:W-:-:S09]  /*4870*/  ULEA UR4, UR4, UR5, 0x18 ;  /* 0x0000000504047291 */ /* 0x004fd2000f8ec0ff */
[----:B------:R2:W-:Y:S01]  /*4880*/  @P0 STS.U8 [UR4+0x1c], R0 ;  /* 0x00001c00ff000988 */ /* 0x0005e20008000004 */
[----:B------:R-:W-:Y:S05]  /*4890*/  BRA.U UP1, `(.L_x_92) ;  /* 0x0000000101a07547 */ /* 0x000fea000b800000 */
[----:B------:R-:W-:Y:S01]  /*48a0*/  UIADD3 UR5, UPT, UPT, UR6, 0x1a0, URZ ;  /* 0x000001a006057890 */ /* 0x000fe2000fffe0ff */
[----:B------:R-:W-:-:S03]  /*48b0*/  SHF.L.U32 R2, R9, 0x1f, RZ ;  /* 0x0000001f09027819 */ /* 0x000fc600000006ff */
[----:B------:R-:W-:-:S09]  /*48c0*/  ULEA UR7, UR22, UR5, 0x3 ;  /* 0x0000000516077291 */ /* 0x000fd2000f8e18ff */
[----:B------:R-:W3:Y:S02]  /*48d0*/  SYNCS.PHASECHK.TRANS64.TRYWAIT P0, [UR7], R2 ;  /* 0x00000002ff0075a7 */ /* 0x000ee40008001107 */
[----:B---3--:R-:W-:Y:S05]  /*48e0*/  @!P0 BRA `(.L_x_93) ;  /* 0x0000004000a48947 */ /* 0x008fea0003800000 */
.L_x_185:
[----:B-1----:R-:W-:-:S04]  /*48f0*/  UIADD3 UR8, UPT, UPT, UR22, 0x1, URZ ;  /* 0x0000000116087890 */ /* 0x002fc8000fffe0ff */
[----:B------:R-:W-:-:S04]  /*4900*/  UISETP.NE.AND UP0, UPT, UR8, 0x4, UPT ;  /* 0x000000040800788c */ /* 0x000fc8000bf05270 */
[----:B------:R-:W-:Y:S02]  /*4910*/  USEL UR9, URZ, 0x1, UP0 ;  /* 0x00000001ff097887 */ /* 0x000fe40008000000 */
[----:B------:R-:W-:-:S04]  /*4920*/  USEL UR8, UR8, URZ, UP0 ;  /* 0x000000ff08087287 */ /* 0x000fc80008000000 */
[----:B------:R-:W-:Y:S01]  /*4930*/  ULEA UR7, UR8, UR5, 0x3 ;  /* 0x0000000508077291 */ /* 0x000fe2000f8e18ff */
[----:B--2---:R-:W-:-:S04]  /*4940*/  LOP3.LUT R2, R9, UR9, RZ, 0x3c, !PT ;  /* 0x0000000909027c12 */ /* 0x004fc8000f8e3cff */
[----:B------:R-:W-:-:S04]  /*4950*/  SHF.L.U32 R3, R2, 0x1f, RZ ;  /* 0x0000001f02037819 */ /* 0x000fc800000006ff */
[----:B------:R-:W1:Y:S02]  /*4960*/  SYNCS.PHASECHK.TRANS64.TRYWAIT P0, [UR7], R3 ;  /* 0x00000003ff0075a7 */ /* 0x000e640008001107 */
[----:B-1----:R-:W-:Y:S05]  /*4970*/  @!P0 BRA `(.L_x_94) ;  /* 0x0000004000988947 */ /* 0x002fea0003800000 */
.L_x_187:
        /* <DEDUP_REMOVED lines=9> */
.L_x_189:
[----:B------:R-:W-:-:S04]  /*4a10*/  UIADD3 UR8, UPT, UPT, UR8, 0x1, URZ ;  /* 0x0000000108087890 */ /* 0x000fc8000fffe0ff */
[----:B------:R-:W-:-:S04]  /*4a20*/  UISETP.NE.AND UP0, UPT, UR8, 0x4, UPT ;  /* 0x000000040800788c */ /* 0x000fc8000bf05270 */
[----:B------:R-:W-:Y:S02]  /*4a30*/  USEL UR7, URZ, 0x1, UP0 ;  /* 0x00000001ff077887 */ /* 0x000fe40008000000 */
[----:B------:R-:W-:-:S04]  /*4a40*/  USEL UR8, UR8, URZ, UP0 ;  /* 0x000000ff08087287 */ /* 0x000fc80008000000 */
[----:B------:R-:W-:Y:S01]  /*4a50*/  ULEA UR8, UR8, UR5, 0x3 ;  /* 0x0000000508087291 */ /* 0x000fe2000f8e18ff */
[----:B------:R-:W-:-:S04]  /*4a60*/  LOP3.LUT R2, R2, UR7, RZ, 0x3c, !PT ;  /* 0x0000000702027c12 */ /* 0x000fc8000f8e3cff */
[----:B------:R-:W-:Y:S01]  /*4a70*/  SHF.L.U32 R2, R2, 0x1f, RZ ;  /* 0x0000001f02027819 */ /* 0x000fe200000006ff */
[----:B-1----:R-:W-:-:S04]  /*4a80*/  IMAD.U32 R0, RZ, RZ, UR8 ;  /* 0x00000008ff007e24 */ /* 0x002fc8000f8e00ff */
[----:B------:R1:W2:Y:S03]  /*4a90*/  SYNCS.PHASECHK.TRANS64.TRYWAIT P0, [R0+URZ], R2 ;  /* 0x00000002000075a7 */ /* 0x0002a600080011ff */
[----:B--2---:R-:W-:Y:S05]  /*4aa0*/  @!P0 NANOSLEEP.SYNCS 0x989680 ;  /* 0x009896800000895d */ /* 0x004fea0003900000 */
[----:B------:R-:W2:Y:S02]  /*4ab0*/  @!P0 SYNCS.PHASECHK.TRANS64 P0, [R0+URZ], R2 ;  /* 0x00000002000085a7 */ /* 0x000ea400080010ff */
[----:B--2---:R-:W-:Y:S05]  /*4ac0*/  @P0 BRA `(.L_x_96) ;  /* 0x0000000000200947 */ /* 0x004fea0003800000 */
.L_x_97:
[----:B--2---:R2:W3:Y:S02]  /*4ad0*/  SYNCS.PHASECHK.TRANS64.TRYWAIT P0, [R0+URZ], R2 ;  /* 0x00000002000075a7 */ /* 0x0044e400080011ff */
[----:B---3--:R-:W-:Y:S05]  /*4ae0*/  @!P0 NANOSLEEP.SYNCS 0x989680 ;  /* 0x009896800000895d */ /* 0x008fea0003900000 */
[----:B------:R-:W3:Y:S02]  /*4af0*/  @!P0 SYNCS.PHASECHK.TRANS64 P0, [R0+URZ], R2 ;  /* 0x00000002000085a7 */ /* 0x000ee400080010ff */
[----:B---3--:R-:W-:Y:S05]  /*4b00*/  @!P0 BRA `(.L_x_97) ;  /* 0xfffffffc00f08947 */ /* 0x008fea000383ffff */
[----:B------:R-:W-:Y:S05]  /*4b10*/  BRA `(.L_x_96) ;  /* 0x00000000000c7947 */ /* 0x000fea0003800000 */
.L_x_92:
[----:B------:R-:W-:-:S04]  /*4b20*/  UIADD3 UR5, UPT, UPT, UR6, 0x1e0, URZ ;  /* 0x000001e006057890 */ /* 0x000fc8000fffe0ff */
[----:B------:R-:W-:-:S09]  /*4b30*/  UPRMT UR5, UR17, 0x654, UR5 ;  /* 0x0000065411057896 */ /* 0x000fd20008000005 */
[----:B------:R-:W-:Y:S03]  /*4b40*/  SYNCS.ARRIVE.TRANS64.RED.A1T0 RZ, [UR5], RZ ;  /* 0x000000ffffff79a7 */ /* 0x000fe60008100405 */
.L_x_96:
[----:B-12---:R-:W-:Y:S01]  /*4b50*/  SHF.L.U32 R2, RZ, 0x1f, RZ ;  /* 0x0000001fff027819 */ /* 0x006fe200000006ff */
[----:B------:R-:W-:Y:S01]  /*4b60*/  UIADD3 UR5, UPT, UPT, UR6, 0x1e0, URZ ;  /* 0x000001e006057890 */ /* 0x000fe2000fffe0ff */
[----:B------:R-:W-:Y:S02]  /*4b70*/  PLOP3.LUT P0, PT, PT, PT, UP1, 0x80, 0x8 ;  /* 0x000000000008781c */ /* 0x000fe40003f0f018 */
[----:B------:R-:W1:Y:S02]  /*4b80*/  SYNCS.PHASECHK.TRANS64.TRYWAIT P1, [UR6+0x1e0], R2 ;  /* 0x0001e002ff0075a7 */ /* 0x000e640008021106 */
[----:B-1----:R-:W-:Y:S09]  /*4b90*/  @!P1 BRA `(.L_x_98) ;  /* 0x0000004000409947 */ /* 0x002ff20003800000 */
.L_x_191:
[----:B------:R-:W-:Y:S02]  /*4ba0*/  @!UP1 UPRMT UR5, UR17, 0x654, UR5 ;  /* 0x0000065411059896 */ /* 0x000fe40008000005 */
[----:B------:R-:W-:Y:S01]  /*4bb0*/  ULOP3.LUT UR6, UR24, 0xffff, URZ, 0xc0, !UPT ;  /* 0x0000ffff18067892 */ /* 0x000fe2000f8ec0ff */
[----:B------:R-:W-:-:S03]  /*4bc0*/  UMOV UR8, 0xffff ;  /* 0x0000ffff00087882 */ /* 0x000fc60000000000 */
[----:B------:R-:W-:-:S03]  /*4bd0*/  USHF.R.U32.HI UR6, URZ, 0x5, UR6 ;  /* 0x00000005ff067899 */ /* 0x000fc60008011606 */
[----:B------:R-:W-:Y:S01]  /*4be0*/  @!P0 SYNCS.ARRIVE.TRANS64.RED.A1T0 RZ, [UR5], RZ ;  /* 0x000000ffffff89a7 */ /* 0x000fe20008100405 */
[----:B------:R-:W-:Y:S01]  /*4bf0*/  NOP ;  /* 0x0000000000007918 */ /* 0x000fe20000000000 */
[----:B-1----:R-:W1:Y:S01]  /*4c00*/  LDS R0, [UR4+0x14] ;  /* 0x00001404ff007984 */ /* 0x002e620008000800 */
[----:B------:R-:W-:Y:S01]  /*4c10*/  USHF.L.U32 UR8, UR8, UR6, URZ ;  /* 0x0000000608087299 */ /* 0x000fe200080006ff */
[----:B------:R-:W-:Y:S02]  /*4c20*/  UMOV UR5, 0x1 ;  /* 0x0000000100057882 */ /* 0x000fe40000000000 */
[----:B------:R-:W-:-:S03]  /*4c30*/  USHF.L.U32 UR5, UR5, UR6, URZ ;  /* 0x0000000605057299 */ /* 0x000fc600080006ff */
[----:B-1----:R-:W-:-:S04]  /*4c40*/  LOP3.LUT R0, R0, UR8, RZ, 0xc0, !PT ;  /* 0x0000000800007c12 */ /* 0x002fc8000f8ec0ff */
[----:B------:R-:W-:-:S13]  /*4c50*/  ISETP.NE.AND P0, PT, R0, UR8, PT ;  /* 0x0000000800007c0c */ /* 0x000fda000bf05270 */
[----:B------:R-:W-:Y:S05]  /*4c60*/  @P0 BRA `(.L_x_99) ;  /* 0x0000000000580947 */ /* 0x000fea0003800000 */
[----:B------:R-:W1:Y:S02]  /*4c70*/  LDS R0, [UR4+0x18] ;  /* 0x00001804ff007984 */ /* 0x000e640008000800 */
[----:B-1----:R-:W-:-:S04]  /*4c80*/  LOP3.LUT R0, R0, UR5, RZ, 0xc0, !PT ;  /* 0x0000000500007c12 */ /* 0x002fc8000f8ec0ff */
[----:B------:R-:W-:-:S13]  /*4c90*/  ISETP.NE.AND P0, PT, R0, UR5, PT ;  /* 0x0000000500007c0c */ /* 0x000fda000bf05270 */
[----:B------:R-:W-:Y:S05]  /*4ca0*/  @P0 BRA `(.L_x_100) ;  /* 0x00000000003c0947 */ /* 0x000fea0003800000 */
[----:B------:R-:W1:Y:S01]  /*4cb0*/  S2R R2, SR_LANEID ;  /* 0x0000000000027919 */ /* 0x000e620000000000 */
[----:B------:R-:W-:Y:S01]  /*4cc0*/  ULOP3.LUT UR8, URZ, UR8, URZ, 0x33, !UPT ;  /* 0x00000008ff087292 */ /* 0x000fe2000f8e33ff */
[----:B------:R-:W-:Y:S02]  /*4cd0*/  VOTEU.ANY UR7, UPT, PT ;  /* 0x0000000000077886 */ /* 0x000fe400038e0100 */
[----:B------:R-:W-:-:S03]  /*4ce0*/  UFLO.U32 UR7, UR7 ;  /* 0x00000007000772bd */ /* 0x000fc600080e0000 */
[----:B------:R-:W-:-:S04]  /*4cf0*/  IMAD.U32 R0, RZ, RZ, UR8 ;  /* 0x00000008ff007e24 */ /* 0x000fc8000f8e00ff */
[----:B------:R2:W3:Y:S02]  /*4d00*/  REDUX UR6, R0 ;  /* 0x00000000000673c4 */ /* 0x0004e40000000000 */
[----:B------:R1:W-:Y:S02]  /*4d10*/  UTCATOMSWS.AND URZ, UR8 ;  /* 0x0000000800ff79e3 */ /* 0x0003e40008000000 */
[----:B-1----:R-:W-:Y:S02]  /*4d20*/  ISETP.EQ.U32.AND P0, PT, R2, UR7, PT ;  /* 0x0000000702007c0c */ /* 0x002fe4000bf02070 */
[----:B--2---:R-:W-:Y:S02]  /*4d30*/  LOP3.LUT R0, RZ, UR5, RZ, 0x33, !PT ;  /* 0x00000005ff007c12 */ /* 0x004fe4000f8e33ff */
[----:B---3--:R-:W-:Y:S02]  /*4d40*/  MOV R2, UR6 ;  /* 0x0000000600027c02 */ /* 0x008fe40008000f00 */
[----:B------:R-:W1:Y:S07]  /*4d50*/  REDUX UR5, R0 ;  /* 0x00000000000573c4 */ /* 0x000e6e0000000000 */
[----:B------:R2:W-:Y:S01]  /*4d60*/  @P0 ATOMS.AND RZ, [UR4+0x14], R2 ;  /* 0x00001402ffff098c */ /* 0x0005e2000a800004 */
[----:B-1----:R-:W-:-:S05]  /*4d70*/  IMAD.U32 R0, RZ, RZ, UR5 ;  /* 0x00000005ff007e24 */ /* 0x002fca000f8e00ff */
[----:B------:R2:W-:Y:S01]  /*4d80*/  @P0 ATOMS.AND RZ, [UR4+0x18], R0 ;  /* 0x00001800ffff098c */ /* 0x0005e2000a800004 */
[----:B------:R-:W-:Y:S05]  /*4d90*/  BRA `(.L_x_101) ;  /* 0x0000000000147947 */ /* 0x000fea0003800000 */
.L_x_100:
[----:B------:R-:W-:Y:S02]  /*4da0*/  MOV R2, 0x4dc0 ;  /* 0x00004dc000027802 */ /* 0x000fe40000000f00 */
[----:B----45:R-:W-:Y:S05]  /*4db0*/  CALL.REL.NOINC `($__internal_0_$__cuda_sm10x_tcgen05_guardrail_trap_col_being_dealloced_not_returned_by_alloc) ;  /* 0x0000004000547944 */ /* 0x030fea0003c00000 */
[----:B------:R-:W-:Y:S05]  /*4dc0*/  BRA `(.L_x_101) ;  /* 0x0000000000087947 */ /* 0x000fea0003800000 */
.L_x_99:
[----:B------:R-:W-:Y:S02]  /*4dd0*/  MOV R2, 0x4df0 ;  /* 0x00004df000027802 */ /* 0x000fe40000000f00 */
[----:B----45:R-:W-:Y:S05]  /*4de0*/  CALL.REL.NOINC `($__internal_2_$__cuda_sm10x_tcgen05_guardrail_trap_unallocated_columns_being_dealloced) ;  /* 0x0000004000607944 */ /* 0x030fea0003c00000 */
.L_x_101:
[----:B------:R-:W-:Y:S01]  /*4df0*/  NOP ;  /* 0x0000000000007918 */ /* 0x000fe20000000000 */
[----:B------:R-:W-:Y:S05]  /*4e00*/  EXIT ;  /* 0x000000000000794d */ /* 0x000fea0003800000 */
.L_x_72:
[----:B------:R-:W-:-:S09]  /*4e10*/  UISETP.NE.OR UP0, UPT, UR11, 0x3, !UP5 ;  /* 0x000000030b00788c */ /* 0x000fd2000ef05670 */
[----:B------:R-:W-:Y:S05]  /*4e20*/  BRA.U UP0, `(.L_x_102) ;  /* 0x0000000900e87547 */ /* 0x000fea000b800000 */
[----:B------:R-:W2:Y:S01]  /*4e30*/  LDCU UR25, c[0x0][0x370] ;  /* 0x00006e00ff1977ac */ /* 0x000ea20008000800 */
[----:B------:R-:W3:Y:S01]  /*4e40*/  LDC.64 R16, c[0x0][0x348] ;  /* 0x0000d200ff107b82 */ /* 0x000ee20000000a00 */
[----:B------:R-:W-:Y:S02]  /*4e50*/  HFMA2 R13, -RZ, RZ, 0, 0 ;  /* 0x00000000ff0d7431 */ /* 0x000fe400000001ff */
[----:B------:R-:W-:Y:S01]  /*4e60*/  IMAD.MOV.U32 R15, RZ, RZ, 0x1 ;  /* 0x00000001ff0f7424 */ /* 0x000fe200078e00ff */
[----:B------:R-:W2:Y:S01]  /*4e70*/  LDCU.128 UR20, c[0x0][0xb10] ;  /* 0x00016200ff1477ac */ /* 0x000ea20008000c00 */
[----:B------:R-:W-:Y:S01]  /*4e80*/  IMAD.MOV.U32 R14, RZ, RZ, RZ ;  /* 0x000000ffff0e7224 */ /* 0x000fe200078e00ff */
[----:B------:R-:W-:Y:S01]  /*4e90*/  MOV R12, 0x2000 ;  /* 0x00002000000c7802 */ /* 0x000fe20000000f00 */
[----:B------:R-:W4:Y:S01]  /*4ea0*/  LDCU UR24, c[0x0][0x374] ;  /* 0x00006e80ff1877ac */ /* 0x000f220008000800 */
[----:B------:R-:W1:Y:S01]  /*4eb0*/  LDC.64 R2, c[0x0][0x888] ;  /* 0x00022200ff027b82 */ /* 0x000e620000000a00 */
[----:B------:R-:W4:Y:S01]  /*4ec0*/  LDCU UR13, c[0x0][0xb0c] ;  /* 0x00016180ff0d77ac */ /* 0x000f220008000800 */
[----:B------:R-:W4:Y:S06]  /*4ed0*/  LDCU UR18, c[0x0][0xb20] ;  /* 0x00016400ff1277ac */ /* 0x000f2c0008000800 */
[----:B------:R-:W1:Y:S01]  /*4ee0*/  LDC.64 R4, c[0x0][0x890] ;  /* 0x00022400ff047b82 */ /* 0x000e620000000a00 */
[----:B------:R-:W3:Y:S01]  /*4ef0*/  LDCU UR4, c[0x0][0xb30] ;  /* 0x00016600ff0477ac */ /* 0x000ee20008000800 */
[----:B------:R-:W-:Y:S01]  /*4f00*/  UMOV UR19, 0x400 ;  /* 0x0000040000137882 */ /* 0x000fe20000000000 */
[----:B------:R-:W-:-:S02]  /*4f10*/  UISETP.GE.AND UP0, UPT, UR37, 0x1, UPT ;  /* 0x000000012500788c */ /* 0x000fc4000bf06270 */
[----:B------:R-:W-:Y:S02]  /*4f20*/  ULEA UR19, UR54, UR19, 0x18 ;  /* 0x0000001336137291 */ /* 0x000fe4000f8ec0ff */
[----:B------:R-:W-:Y:S02]  /*4f30*/  UP2UR UR5, UPR, URZ, 0x1 ;  /* 0x00000001ff057883 */ /* 0x000fe40008000000 */
[----:B--2---:R-:W-:Y:S02]  /*4f40*/  UIMAD.WIDE.U32 UR10, UR25, UR20, URZ ;  /* 0x00000014190a72a5 */ /* 0x004fe4000f8e00ff */
[----:B------:R-:W-:Y:S02]  /*4f50*/  UIADD3 UR5, UPT, UPT, UR19, 0x140, URZ ;  /* 0x0000014013057890 */ /* 0x000fe4000fffe0ff */
[----:B----4-:R-:W-:Y:S02]  /*4f60*/  UIMAD.WIDE.U32 UR8, UR24, UR23, URZ ;  /* 0x00000017180872a5 */ /* 0x010fe4000f8e00ff */
[----:B------:R-:W-:-:S02]  /*4f70*/  UPLOP3.LUT UP3, UPT, UPT, UPT, UPT, 0x40, 0x4 ;  /* 0x000000000004789c */ /* 0x000fc40003f6e870 */
[----:B------:R-:W-:Y:S01]  /*4f80*/  UISETP.NE.AND UP4, UPT, UR37, 0x1, UPT ;  /* 0x000000012500788c */ /* 0x000fe2000bf85270 */
[----:B------:R-:W2:Y:S01]  /*4f90*/  LDCU.64 UR6, c[0x0][0xb28] ;  /* 0x00016500ff0677ac */ /* 0x000ea20008000a00 */
[----:B------:R-:W-:Y:S02]  /*4fa0*/  UISETP.NE.AND UP6, UPT, UR13, 0x1, UPT ;  /* 0x000000010d00788c */ /* 0x000fe4000bfc5270 */
[----:B------:R-:W-:Y:S02]  /*4fb0*/  UISETP.NE.AND UP5, UPT, UR22, 0x1, UPT ;  /* 0x000000011600788c */ /* 0x000fe4000bfa5270 */
[----:B------:R-:W-:Y:S02]  /*4fc0*/  UPRMT UR54, UR54, 0x654, UR5 ;  /* 0x0000065436367896 */ /* 0x000fe40008000005 */
[----:B------:R-:W-:Y:S02]  /*4fd0*/  USHF.R.U32.HI UR28, URZ, UR21, UR11 ;  /* 0x00000015ff1c7299 */ /* 0x000fe4000801160b */
[----:B------:R-:W-:-:S02]  /*4fe0*/  USHF.R.U32.HI UR27, URZ, UR18, UR9 ;  /* 0x00000012ff1b7299 */ /* 0x000fc40008011609 */
[----:B---3--:R-:W-:-:S11]  /*4ff0*/  UISETP.NE.AND UP2, UPT, UR4, 0x1, UPT ;  /* 0x000000010400788c */ /* 0x008fd6000bf45270 */
.L_x_110:
[C---:B------:R-:W-:Y:S02]  /*5000*/  LEA R7, R14.reuse, UR19, 0x3 ;  /* 0x000000130e077c11 */ /* 0x040fe4000f8e18ff */
[----:B------:R-:W-:Y:S02]  /*5010*/  SHF.L.U32 R0, R13, 0x1f, RZ ;  /* 0x0000001f0d007819 */ /* 0x000fe400000006ff */
[----:B------:R-:W-:Y:S02]  /*5020*/  LEA R8, R14, UR19, 0x4 ;  /* 0x000000130e087c11 */ /* 0x000fe4000f8e20ff */
[----:B---3--:R-:W3:Y:S02]  /*5030*/  SYNCS.PHASECHK.TRANS64.TRYWAIT P0, [R7+URZ+0x160], R0 ;  /* 0x00016000070075a7 */ /* 0x008ee400080011ff */
[----:B---3--:R-:W-:Y:S05]  /*5040*/  @!P0 BRA `(.L_x_103) ;  /* 0x0000003c002c8947 */ /* 0x008fea0003800000 */
.L_x_192:
[----:B------:R-:W4:Y:S01]  /*5050*/  LDS.128 R8, [R8+0x1f0] ;  /* 0x0001f00008087984 */ /* 0x000f220000000c00 */
[----:B------:R-:W-:Y:S01]  /*5060*/  UISETP.GE.AND UP0, UPT, UR37, 0x1, UPT ;  /* 0x000000012500788c */ /* 0x000fe2000bf06270 */
[----:B------:R-:W-:Y:S01]  /*5070*/  @!PT LDS RZ, [RZ] ;  /* 0x00000000fffff984 */ /* 0x000fe20000000800 */
[----:B------:R-:W-:Y:S01]  /*5080*/  @!PT LDS RZ, [RZ] ;  /* 0x00000000fffff984 */ /* 0x000fe20000000800 */
[----:B------:R-:W-:Y:S01]  /*5090*/  @!PT LDS RZ, [RZ] ;  /* 0x00000000fffff984 */ /* 0x000fe20000000800 */
[----:B------:R-:W-:Y:S01]  /*50a0*/  @!PT LDS RZ, [RZ] ;  /* 0x00000000fffff984 */ /* 0x000fe20000000800 */
[----:B------:R1:W-:Y:S06]  /*50b0*/  MEMBAR.ALL.CTA ;  /* 0x0000000000007992 */ /* 0x0003ec0000008000 */
[----:B-1----:R-:W1:Y:S01]  /*50c0*/  FENCE.VIEW.ASYNC.S ;  /* 0x00000000000073c6 */ /* 0x002e620000000000 */
[----:B----4-:R-:W-:Y:S11]  /*50d0*/  LOP3.LUT P0, RZ, R10, 0x1, RZ, 0xc0, !PT ;  /* 0x000000010aff7812 */ /* 0x010ff6000780c0ff */
[----:B------:R-:W-:Y:S02]  /*50e0*/  @!UPT UIADD3 URZ, UPT, UPT, URZ, URZ, URZ ;  /* 0x000000fffffff290 */ /* 0x000fe4000fffe0ff */
[----:B-1----:R-:W-:Y:S01]  /*50f0*/  VOTEU.ANY UP1, P0 ;  /* 0x0000000000ff7886 */ /* 0x002fe20000020100 */
[----:B------:R-:W-:Y:S11]  /*5100*/  PLOP3.LUT P0, PT, PT, PT, UP1, 0x80, 0x8 ;  /* 0x000000000008781c */ /* 0x000ff60003f0f018 */
[----:B------:R-:W-:Y:S02]  /*5110*/  @!UPT UIADD3 URZ, UPT, UPT, URZ, URZ, URZ ;  /* 0x000000fffffff290 */ /* 0x000fe4000fffe0ff */
[----:B---3--:R-:W-:Y:S02]  /*5120*/  @P0 SHF.R.U32.HI R0, RZ, 0x10, R9 ;  /* 0x00000010ff000819 */ /* 0x008fe40000011609 */
[----:B------:R-:W-:Y:S02]  /*5130*/  @P0 MOV R6, R8 ;  /* 0x0000000800060202 */ /* 0x000fe40000000f00 */
[----:B------:R-:W-:Y:S01]  /*5140*/  @P0 R2UR UR4, R0 ;  /* 0x00000000000402ca */ /* 0x000fe200000e0000 */
[----:B------:R-:W-:Y:S01]  /*5150*/  VIADD R0, R7, 0x170 ;  /* 0x0000017007007836 */ /* 0x000fe20000000000 */
[----:B------:R-:W-:Y:S02]  /*5160*/  @P0 LOP3.LUT R8, R9, 0xffff, RZ, 0xc0, !PT ;  /* 0x0000ffff09080812 */ /* 0x000fe400078ec0ff */
[----:B------:R-:W-:Y:S02]  /*5170*/  @P0 R2UR UR8, R6 ;  /* 0x00000000060802ca */ /* 0x000fe400000e0000 */
[----:B------:R-:W-:Y:S02]  /*5180*/  PRMT R0, RZ, 0x654, R0 ;  /* 0x00000654ff007816 */ /* 0x000fe40000000000 */
[----:B------:R-:W-:Y:S02]  /*5190*/  @P0 R2UR UR5, R8 ;  /* 0x00000000080502ca */ /* 0x000fe400000e0000 */
[----:B------:R1:W-:Y:S03]  /*51a0*/  SYNCS.ARRIVE.TRANS64.RED.A1T0 RZ, [R0+URZ], RZ ;  /* 0x000000ff00ff79a7 */ /* 0x0003e600081004ff */
[----:B------:R-:W-:Y:S04]  /*51b0*/  @UP1 UMOV UR29, UR4 ;  /* 0x00000004001d1c82 */ /* 0x000fe80008000000 */
[----:B------:R-:W-:Y:S04]  /*51c0*/  @UP1 UMOV UR15, UR8 ;  /* 0x00000008000f1c82 */ /* 0x000fe80008000000 */
[----:B------:R-:W-:Y:S01]  /*51d0*/  @UP1 UMOV UR14, UR5 ;  /* 0x00000005000e1c82 */ /* 0x000fe20008000000 */
[----:B------:R-:W-:Y:S05]  /*51e0*/  BRA.U !UP0, `(.L_x_104) ;  /* 0x0000000108947547 */ /* 0x000fea000b800000 */
[----:B------:R-:W-:Y:S02]  /*51f0*/  UIMAD.WIDE.U32 UR30, UR14, UR23, URZ ;  /* 0x000000170e1e72a5 */ /* 0x000fe4000f8e00ff */
[----:B------:R-:W-:Y:S02]  /*5200*/  UIMAD.WIDE.U32 UR40, UR15, UR20, URZ ;  /* 0x000000140f2872a5 */ /* 0x000fe4000f8e00ff */
[----:B------:R-:W-:Y:S02]  /*5210*/  USEL UR4, UR24, UR27, !UP5 ;  /* 0x0000001b18047287 */ /* 0x000fe4000e800000 */
[----:B------:R-:W-:Y:S02]  /*5220*/  USHF.R.U32.HI UR32, URZ, UR18, UR31 ;  /* 0x00000012ff207299 */ /* 0x000fe4000801161f */
[----:B--2---:R-:W-:Y:S02]  /*5230*/  UIMAD.WIDE.U32 UR38, UR4, UR6, URZ ;  /* 0x00000006042672a5 */ /* 0x004fe4000f8e00ff */
[----:B------:R-:W-:Y:S02]  /*5240*/  USEL UR9, UR25, UR28, !UP6 ;  /* 0x0000001c19097287 */ /* 0x000fe4000f000000 */
[----:B------:R-:W-:Y:S02]  /*5250*/  USEL UR8, UR14, UR32, !UP5 ;  /* 0x000000200e087287 */ /* 0x000fe4000e800000 */
[----:B------:R-:W-:Y:S02]  /*5260*/  UIMAD.WIDE.U32 UR34, UR9, UR6, URZ ;  /* 0x00000006092272a5 */ /* 0x000fe4000f8e00ff */
[----:B------:R-:W-:Y:S02]  /*5270*/  UIMAD.WIDE.U32 UR16, UR8, UR6, URZ ;  /* 0x00000006081072a5 */ /* 0x000fe4000f8e00ff */
[----:B------:R-:W-:Y:S02]  /*5280*/  @UP4 USHF.R.U32.HI UR9, URZ, UR7, UR35 ;  /* 0x00000007ff094299 */ /* 0x000fe40008011623 */
[----:B------:R-:W-:Y:S02]  /*5290*/  USHF.R.U32.HI UR17, URZ, UR7, UR17 ;  /* 0x00000007ff117299 */ /* 0x000fe40008011611 */
[----:B------:R-:W-:Y:S02]  /*52a0*/  UIMAD UR10, UR37, UR9, URZ ;  /* 0x00000009250a72a4 */ /* 0x000fe4000f8e02ff */
[----:B------:R-:W-:Y:S01]  /*52b0*/  USEL UR17, UR8, UR17, !UP4 ;  /* 0x0000001108117287 */ /* 0x000fe2000e000000 */
[----:B------:R-:W-:Y:S02]  /*52c0*/  UMOV UR31, UR41 ;  /* 0x00000029001f7c82 */ /* 0x000fe40008000000 */
[----:B------:R-:W-:Y:S02]  /*52d0*/  USHF.R.U32.HI UR30, URZ, UR21, UR31 ;  /* 0x00000015ff1e7299 */ /* 0x000fe4000801161f */
[----:B------:R-:W-:Y:S02]  /*52e0*/  UIADD3 UR16, UPT, UPT, -UR17, URZ, URZ ;  /* 0x000000ff11107290 */ /* 0x000fe4000fffe1ff */
[----:B------:R-:W-:Y:S02]  /*52f0*/  USEL UR5, UR15, UR30, !UP6 ;  /* 0x0000001e0f057287 */ /* 0x000fe4000f000000 */
[----:B------:R-:W-:Y:S01]  /*5300*/  UIMAD UR16, UR37, UR16, UR8 ;  /* 0x00000010251072a4 */ /* 0x000fe2000f8e0208 */
[----:B------:R-:W-:Y:S02]  /*5310*/  UMOV UR31, UR39 ;  /* 0x00000027001f7c82 */ /* 0x000fe40008000000 */
[----:B------:R-:W-:Y:S04]  /*5320*/  @UP4 USHF.R.U32.HI UR4, URZ, UR7, UR31 ;  /* 0x00000007ff044299 */ /* 0x000fe8000801161f */
[----:B------:R-:W-:Y:S04]  /*5330*/  UIMAD UR4, UR37, UR4, URZ ;  /* 0x00000004250472a4 */ /* 0x000fe8000f8e02ff */
[----:B------:R-:W-:Y:S04]  /*5340*/  UISETP.GE.AND UP0, UPT, UR8, UR4, UPT ;  /* 0x000000040800728c */ /* 0x000fe8000bf06270 */
[----:B------:R-:W-:Y:S02]  /*5350*/  UISETP.GE.OR UP0, UPT, UR5, UR10, UP0 ;  /* 0x0000000a0500728c */ /* 0x000fe40008706670 */
[----:B------:R-:W-:Y:S09]  /*5360*/  UIMAD.WIDE.U32 UR10, UR5, UR6, URZ ;  /* 0x00000006050a72a5 */ /* 0x000ff2000f8e00ff */
[----:B------:R-:W-:Y:S04]  /*5370*/  @!UP0 USHF.R.U32.HI UR4, URZ, UR7, UR11 ;  /* 0x00000007ff048299 */ /* 0x000fe8000801160b */
[----:B------:R-:W-:Y:S04]  /*5380*/  @!UP0 USEL UR4, UR5, UR4, !UP4 ;  /* 0x0000000405048287 */ /* 0x000fe8000e000000 */
[----:B------:R-:W-:Y:S02]  /*5390*/  @!UP0 UIMAD UR12, UR9, UR16, UR4 ;  /* 0x00000010090c82a4 */ /* 0x000fe4000f8e0204 */
[----:B------:R-:W-:Y:S02]  /*53a0*/  @!UP0 UIADD3 UR16, UPT, UPT, UR17, -UR4, URZ ;  /* 0x8000000411108290 */ /* 0x000fe4000fffe0ff */
[----:B------:R-:W-:Y:S02]  /*53b0*/  UIADD3 UR9, UPT, UPT, -UR5, URZ, URZ ;  /* 0x000000ff05097290 */ /* 0x000fe4000fffe1ff */
[----:B------:R-:W-:Y:S02]  /*53c0*/  UIADD3 UR4, UPT, UPT, -UR8, URZ, URZ ;  /* 0x000000ff08047290 */ /* 0x000fe4000fffe1ff */
[----:B------:R-:W-:Y:S02]  /*53d0*/  @!UP0 UIMAD UR8, UR16, UR37, UR5 ;  /* 0x00000025100882a4 */ /* 0x000fe4000f8e0205 */
[----:B------:R-:W-:Y:S02]  /*53e0*/  UIMAD UR15, UR13, UR9, UR15 ;  /* 0x000000090d0f72a4 */ /* 0x000fe4000f8e020f */
[----:B------:R-:W-:Y:S01]  /*53f0*/  UIMAD UR14, UR22, UR4, UR14 ;  /* 0x00000004160e72a4 */ /* 0x000fe2000f8e020e */
[----:B------:R-:W-:Y:S02]  /*5400*/  @!UP0 UMOV UR5, UR12 ;  /* 0x0000000c00058c82 */ /* 0x000fe40008000000 */
[----:B------:R-:W-:Y:S02]  /*5410*/  UIMAD UR15, UR5, UR13, UR15 ;  /* 0x0000000d050f72a4 */ /* 0x000fe4000f8e020f */
[----:B------:R-:W-:Y:S11]  /*5420*/  UIMAD UR14, UR8, UR22, UR14 ;  /* 0x00000016080e72a4 */ /* 0x000ff6000f8e020e */
[----:B------:R-:W-:Y:S01]  /*5430*/  @!UPT UIADD3 URZ, UPT, UPT, URZ, URZ, URZ ;  /* 0x000000fffffff290 */ /* 0x000fe2000fffe0ff */
.L_x_104:
[----:B------:R-:W3:Y:S01]  /*5440*/  @!UP2 LDCU.128 UR8, c[0x0][0xb10] ;  /* 0x00016200ff08a7ac */ /* 0x000ee20008000c00 */
[C---:B------:R-:W-:Y:S02]  /*5450*/  ISETP.NE.U32.AND P1, PT, R4.reuse, RZ, PT ;  /* 0x000000ff0400720c */ /* 0x040fe40003f25070 */
[----:B------:R-:W-:Y:S02]  /*5460*/  ISETP.NE.U32.AND P0, PT, R4, RZ, PT ;  /* 0x000000ff0400720c */ /* 0x000fe40003f05070 */
[C---:B------:R-:W-:Y:S02]  /*5470*/  ISETP.NE.AND.EX P1, PT, R5.reuse, RZ, PT, P1 ;  /* 0x000000ff0500720c */ /* 0x040fe40003f25310 */
[----:B------:R-:W-:Y:S01]  /*5480*/  ISETP.NE.AND.EX P0, PT, R5, RZ, PT, P0 ;  /* 0x000000ff0500720c */ /* 0x000fe20003f05300 */
[----:B------:R-:W4:Y:S01]  /*5490*/  @!UP2 LDCU UR5, c[0x0][0xb0c] ;  /* 0x00016180ff05a7ac */ /* 0x000f220008000800 */
[----:B------:R-:W-:Y:S01]  /*54a0*/  SHF.L.U32 R6, R15, 0x1f, RZ ;  /* 0x0000001f0f067819 */ /* 0x000fe200000006ff */
[----:B---3--:R-:W-:Y:S04]  /*54b0*/  UIMAD.WIDE.U32 UR16, UR15, UR8, URZ ;  /* 0x000000080f1072a5 */ /* 0x008fe8000f8e00ff */
[----:B------:R-:W-:Y:S02]  /*54c0*/  @!UP2 USHF.R.U32.HI UR4, URZ, UR9, UR17 ;  /* 0x00000009ff04a299 */ /* 0x000fe40008011611 */
[----:B------:R-:W-:Y:S02]  /*54d0*/  UIMAD.WIDE.U32 UR16, UR14, UR11, URZ ;  /* 0x0000000b0e1072a5 */ /* 0x000fe4000f8e00ff */
[----:B----4-:R-:W-:Y:S04]  /*54e0*/  @!UP2 UISETP.NE.AND UP0, UPT, UR5, 0x1, UPT ;  /* 0x000000010500a88c */ /* 0x010fe8000bf05270 */
[----:B------:R-:W-:Y:S02]  /*54f0*/  @!UP2 USEL UR8, UR15, UR4, !UP0 ;  /* 0x000000040f08a287 */ /* 0x000fe4000c000000 */
[----:B------:R-:W-:Y:S01]  /*5500*/  @!UP2 UISETP.NE.AND UP0, UPT, UR10, 0x1, UPT ;  /* 0x000000010a00a88c */ /* 0x000fe2000bf05270 */
[----:B------:R-:W3:Y:S02]  /*5510*/  @!UP2 LDCU UR4, c[0x0][0xb20] ;  /* 0x00016400ff04a7ac */ /* 0x000ee40008000800 */
[----:B---3--:R-:W-:Y:S04]  /*5520*/  @!UP2 USHF.R.U32.HI UR4, URZ, UR4, UR17 ;  /* 0x00000004ff04a299 */ /* 0x008fe80008011611 */
[----:B------:R-:W-:Y:S04]  /*5530*/  @!UP2 USEL UR9, UR14, UR4, !UP0 ;  /* 0x000000040e09a287 */ /* 0x000fe8000c000000 */
[----:B------:R-:W-:Y:S02]  /*5540*/  @!UP2 UIADD3 UR4, UPT, UPT, -UR8, UR9, URZ ;  /* 0x000000090804a290 */ /* 0x000fe4000fffe1ff */
[----:B------:R-:W-:Y:S02]  /*5550*/  @!UP2 UIADD3 UR8, UPT, UPT, UR8, -UR9, URZ ;  /* 0x800000090808a290 */ /* 0x000fe4000fffe0ff */
[----:B------:R-:W-:Y:S02]  /*5560*/  @!UP2 UIMAD UR15, UR4, UR5, UR15 ;  /* 0x00000005040fa2a4 */ /* 0x000fe4000f8e020f */
[----:B------:R-:W-:Y:S01]  /*5570*/  @!UP2 UIMAD UR14, UR8, UR10, UR14 ;  /* 0x0000000a080ea2a4 */ /* 0x000fe2000f8e020e */
[----:B------:R-:W-:Y:S11]  /*5580*/  BRA.U UP3, `(.L_x_105) ;  /* 0x0000000103107547 */ /* 0x000ff6000b800000 */
[----:B------:R-:W-:Y:S04]  /*5590*/  MOV R7, UR26 ;  /* 0x0000001a00077c02 */ /* 0x000fe80008000f00 */
[----:B------:R-:W-:Y:S04]  /*55a0*/  SHF.L.U32 R7, R7, 0x1f, RZ ;  /* 0x0000001f07077819 */ /* 0x000fe800000006ff */
[----:B------:R-:W3:Y:S02]  /*55b0*/  SYNCS.PHASECHK.TRANS64.TRYWAIT P2, [UR19+0x158], R7 ;  /* 0x00015807ff0075a7 */ /* 0x000ee40008041113 */
[----:B---3--:R-:W-:Y:S05]  /*55c0*/  @!P2 BRA `(.L_x_106) ;  /* 0x0000003400e0a947 */ /* 0x008fea0003800000 */
.L_x_105:
[----:B------:R-:W-:Y:S05]  /*55d0*/  @!P1 BRA `(.L_x_107) ;  /* 0x00000000002c9947 */ /* 0x000fea0003800000 */
[----:B------:R-:W-:Y:S01]  /*55e0*/  ISETP.NE.U32.AND P1, PT, R2, RZ, PT ;  /* 0x000000ff0200720c */ /* 0x000fe20003f25070 */
[----:B------:R-:W-:Y:S03]  /*55f0*/  IMAD.MOV.U32 R141, RZ, RZ, 0x1 ;  /* 0x00000001ff8d7424 */ /* 0x000fe600078e00ff */
[----:B------:R-:W-:Y:S11]  /*5600*/  ISETP.NE.AND.EX P1, PT, R3, RZ, PT, P1 ;  /* 0x000000ff0300720c */ /* 0x000ff60003f25310 */
[----:B------:R-:W-:Y:S02]  /*5610*/  @!UPT UIADD3 URZ, UPT, UPT, URZ, URZ, URZ ;  /* 0x000000fffffff290 */ /* 0x000fe4000fffe0ff */
[----:B------:R-:W3:Y:S01]  /*5620*/  @P1 LDC.64 R8, c[0x0][0x888] ;  /* 0x00022200ff081b82 */ /* 0x000ee20000000a00 */
[----:B-1----:R-:W-:Y:S04]  /*5630*/  @P1 IMAD R0, R4, UR36, RZ ;  /* 0x0000002404001c24 */ /* 0x002fe8000f8e02ff */
[----:B---3--:R-:W-:Y:S04]  /*5640*/  @P1 IMAD.WIDE R8, R0, 0x4, R8 ;  /* 0x0000000400081825 */ /* 0x008fe800078e0208 */
[----:B------:R-:W-:Y:S01]  /*5650*/  HFMA2 R0, -RZ, RZ, 0, 5.9604644775390625e-08 ;  /* 0x00000001ff007431 */ /* 0x000fe200000001ff */
[----:B-----5:R3:W5:Y:S04]  /*5660*/  @P1 LDG.E R71, desc[UR52][R8.64] ;  /* 0x0000003408471981 */ /* 0x020768000c1e1900 */
[----:B------:R-:W-:Y:S01]  /*5670*/  @!P1 PRMT R141, R0, 0x7610, R141 ;  /* 0x00007610008d9816 */ /* 0x000fe2000000008d */
[----:B---3--:R-:W4:Y:S06]  /*5680*/  @!P1 LDC R71, c[0x0][0x880] ;  /* 0x00022000ff479b82 */ /* 0x008f2c0000000800 */
.L_x_107:
[----:B----45:R-:W-:Y:S01]  /*5690*/  @!P0 FSETP.EQ.AND P1, PT, R71, RZ, PT ;  /* 0x000000ff4700820b */ /* 0x030fe20003f22000 */
[----:B------:R-:W-:Y:S01]  /*56a0*/  @!UPT UIADD3 URZ, UPT, UPT, URZ, URZ, URZ ;  /* 0x000000fffffff290 */ /* 0x000fe2000fffe0ff */
[----:B------:R-:W-:Y:S11]  /*56b0*/  @!P0 BRA `(.L_x_108) ;  /* 0x0000000000188947 */ /* 0x000ff60003800000 */
[----:B------:R-:W-:Y:S02]  /*56c0*/  LOP3.LUT P0, RZ, R141, 0xff, RZ, 0xc0, !PT ;  /* 0x000000ff8dff7812 */ /* 0x000fe4000780c0ff */
[----:B------:R-:W-:Y:S04]  /*56d0*/  ISETP.NE.U32.AND P1, PT, R2, RZ, PT ;  /* 0x000000ff0200720c */ /* 0x000fe80003f25070 */
[----:B------:R-:W-:Y:S04]  /*56e0*/  ISETP.NE.AND.EX P1, PT, R3, RZ, PT, P1 ;  /* 0x000000ff0300720c */ /* 0x000fe80003f25310 */
[----:B------:R-:W-:Y:S03]  /*56f0*/  PLOP3.LUT P1, PT, P1, PT, PT, 0x8, 0x80 ;  /* 0x000000000080781c */ /* 0x000fe60000f2e170 */
[----:B------:R-:W-:Y:S11]  /*5700*/  @P0 FSETP.EQ.AND P1, PT, R71, RZ, PT ;  /* 0x000000ff4700020b */ /* 0x000ff60003f22000 */
[----:B------:R-:W-:Y:S02]  /*5710*/  @!UPT UIADD3 URZ, UPT, UPT, URZ, URZ, URZ ;  /* 0x000000fffffff290 */ /* 0x000fe4000fffe0ff */
.L_x_108:
[----:B------:R-:W3:Y:S01]  /*5720*/  SYNCS.PHASECHK.TRANS64.TRYWAIT P0, [UR19+0x148], R6 ;  /* 0x00014806ff0075a7 */ /* 0x000ee20008001113 */
[----:B------:R-:W-:Y:S02]  /*5730*/  ELECT P2, URZ, PT ;  /* 0x0000000000ff782f */ /* 0x000fe40003840000 */
[----:B------:R-:W-:Y:S01]  /*5740*/  IADD3 R14, PT, PT, R14, 0x1, RZ ;  /* 0x000000010e0e7810 */ /* 0x000fe20007ffe0ff */
[----:B---3--:R-:W-:Y:S10]  /*5750*/  @!P0 BRA `(.L_x_109) ;  /* 0x0000003400948947 */ /* 0x008ff40003800000 */
.L_x_195:
[----:B------:R-:W-:Y:S01]  /*5760*/  PLOP3.LUT P1, PT, P1, P2, PT, 0xf2, 0x2f ;  /* 0x00000000002f781c */ /* 0x000fe20000f25e72 */
[----:B------:R-:W-:Y:S01]  /*5770*/  UMOV UR16, 0x0 ;  /* 0x0000000000107882 */ /* 0x000fe20000000000 */
[----:B------:R-:W-:Y:S01]  /*5780*/  UMOV UR17, 0x10000000 ;  /* 0x1000000000117882 */ /* 0x000fe20000000000 */
[----:B------:R-:W-:Y:S01]  /*5790*/  UMOV UR12, UR36 ;  /* 0x00000024000c7c82 */ /* 0x000fe20008000000 */
[----:B------:R-:W-:Y:S01]  /*57a0*/  LOP3.LUT R15, R15, 0x1, RZ, 0x3c, !PT ;  /* 0x000000010f0f7812 */ /* 0x000fe200078e3cff */
[----:B------:R-:W-:Y:S01]  /*57b0*/  UPLOP3.LUT UP3, UPT, UPT, UPT, UPT, 0x80, 0x8 ;  /* 0x000000000008789c */ /* 0x000fe20003f6f070 */
[----:B------:R-:W-:Y:S07]  /*57c0*/  UMOV UR36, UR29 ;  /* 0x0000001d00247c82 */ /* 0x000fee0008000000 */
[----:B-1----:R-:W-:Y:S01]  /*57d0*/  @!P1 IADD3 R6, P0, PT, R16, 0x580, RZ ;  /* 0x0000058010069810 */ /* 0x002fe20007f1e0ff */
[----:B------:R-:W-:Y:S03]  /*57e0*/  VOTEU.ALL UP0, P1 ;  /* 0x0000000000ff7886 */ /* 0x000fe60000800000 */
[----:B------:R-:W-:Y:S01]  /*57f0*/  @!P1 R2UR UR5, R6 ;  /* 0x00000000060592ca */ /* 0x000fe200000e0000 */
[----:B------:R-:W-:Y:S01]  /*5800*/  @!P1 IMAD.X R0, RZ, RZ, R17, P0 ;  /* 0x000000ffff009224 */ /* 0x000fe200000e0611 */
[----:B------:R-:W-:Y:S01]  /*5810*/  @!UP0 USHF.L.U32 UR10, UR51, 0x6, URZ ;  /* 0x00000006330a8899 */ /* 0x000fe200080006ff */
[----:B------:R-:W-:Y:S01]  /*5820*/  ISETP.NE.AND P0, PT, R14, 0x2, PT ;  /* 0x000000020e00780c */ /* 0x000fe20003f05270 */
[----:B------:R-:W-:Y:S02]  /*5830*/  @!UP0 USHF.L.U32 UR11, UR50, 0x7, URZ ;  /* 0x00000007320b8899 */ /* 0x000fe400080006ff */
[----:B------:R-:W-:Y:S01]  /*5840*/  @!P1 R2UR UR4, R0 ;  /* 0x00000000000492ca */ /* 0x000fe200000e0000 */
[----:B------:R-:W-:Y:S01]  /*5850*/  @!UP0 UIADD3 UR8, UPT, UPT, UR19, 0x400, URZ ;  /* 0x0000040013088890 */ /* 0x000fe2000fffe0ff */
[----:B------:R-:W-:Y:S01]  /*5860*/  SEL R0, RZ, 0x1, P0 ;  /* 0x00000001ff007807 */ /* 0x000fe20000000000 */
[----:B------:R-:W-:Y:S01]  /*5870*/  @!UP0 UIADD3 UR9, UPT, UPT, UR19, 0x140, URZ ;  /* 0x0000014013098890 */ /* 0x000fe2000fffe0ff */
[----:B------:R-:W-:Y:S01]  /*5880*/  SEL R14, R14, RZ, P0 ;  /* 0x000000ff0e0e7207 */ /* 0x000fe20000000000 */
[----:B------:R-:W-:Y:S01]  /*5890*/  VOTEU.ALL UP0, P1 ;  /* 0x0000000000ff7886 */ /* 0x000fe20000800000 */
[----:B------:R-:W-:Y:S01]  /*58a0*/  LOP3.LUT R13, R13, R0, RZ, 0x3c, !PT ;  /* 0x000000000d0d7212 */ /* 0x000fe200078e3cff */
[----:B------:R-:W-:Y:S01]  /*58b0*/  IMAD.U32 R6, RZ, RZ, UR5 ;  /* 0x00000005ff067e24 */ /* 0x000fe2000f8e00ff */
[----:B------:R-:W-:Y:S02]  /*58c0*/  UIADD3 UR51, UPT, UPT, UR14, UR48, URZ ;  /* 0x000000300e337290 */ /* 0x000fe4000fffe0ff */
[----:B------:R-:W-:Y:S03]  /*58d0*/  UIADD3 UR50, UPT, UPT, UR15, UR49, URZ ;  /* 0x000000310f327290 */ /* 0x000fe6000fffe0ff */
[----:B------:R-:W-:Y:S01]  /*58e0*/  IMAD.U32 R7, RZ, RZ, UR4 ;  /* 0x00000004ff077e24 */ /* 0x000fe2000f8e00ff */
[----:B------:R-:W-:Y:S04]  /*58f0*/  @!P1 R2UR UR4, R6 ;  /* 0x00000000060492ca */ /* 0x000fe800000e0000 */
[----:B------:R-:W-:Y:S11]  /*5900*/  @!P1 R2UR UR5, R7 ;  /* 0x00000000070592ca */ /* 0x000ff600000e0000 */
[----:B------:R-:W-:Y:S02]  /*5910*/  @!UPT UIADD3 URZ, UPT, UPT, URZ, URZ, URZ ;  /* 0x000000fffffff290 */ /* 0x000fe4000fffe0ff */
[----:B------:R3:W-:Y:S01]  /*5920*/  @!UP0 UTMALDG.3D [UR8], [UR4], desc[UR16] ;  /* 0x00001008040085b4 */ /* 0x0007e20008011000 */
[----:B------:R3:W-:Y:S01]  /*5930*/  @!P1 SYNCS.ARRIVE.TRANS64.RED.A0TR RZ, [UR19+0x140], R12 ;  /* 0x0001400cffff99a7 */ /* 0x0007e20008300413 */
[----:B------:R-:W-:Y:S01]  /*5940*/  SYNCS.ARRIVE.TRANS64.RED.A1T0 RZ, [UR54], RZ ;  /* 0x000000ffffff79a7 */ /* 0x000fe20008100436 */
[----:B------:R-:W-:Y:S05]  /*5950*/  BRA.U UP1, `(.L_x_110) ;  /* 0xfffffff501a87547 */ /* 0x000fea000b83ffff */
[----:B------:R-:W-:Y:S07]  /*5960*/  MOV R0, UR19 ;  /* 0x0000001300007c02 */ /* 0x000fee0008000f00 */
.L_x_111:
[----:B-1----:R-:W-:-:S04]  /*5970*/  SHF.L.U32 R2, R15, 0x1f, RZ ;  /* 0x0000001f0f027819 */ /* 0x002fc800000006ff */
[----:B------:R1:W4:Y:S03]  /*5980*/  SYNCS.PHASECHK.TRANS64.TRYWAIT P0, [R0+URZ+0x148], R2 ;  /* 0x00014802000075a7 */ /* 0x00032600080011ff */
[----:B----4-:R-:W-:Y:S05]  /*5990*/  @!P0 NANOSLEEP.SYNCS 0x989680 ;  /* 0x009896800000895d */ /* 0x010fea0003900000 */
[----:B------:R-:W4:Y:S02]  /*59a0*/  @!P0 SYNCS.PHASECHK.TRANS64 P0, [R0+URZ+0x148], R2 ;  /* 0x00014802000085a7 */ /* 0x000f2400080010ff */
[----:B--234-:R-:W-:Y:S05]  /*59b0*/  @P0 EXIT ;  /* 0x000000000000094d */ /* 0x01cfea0003800000 */
[----:B------:R-:W-:Y:S05]  /*59c0*/  BRA `(.L_x_111) ;  /* 0xfffffffc00e87947 */ /* 0x000fea000383ffff */
.L_x_102:
[----:B------:R-:W-:-:S06]  /*59d0*/  UISETP.GE.AND UP0, UPT, UR11, 0x4, UPT ;  /* 0x000000040b00788c */ /* 0x000fcc000bf06270 */
[----:B------:R-:W-:-:S13]  /*59e0*/  PLOP3.LUT P0, PT, PT, PT, UP0, 0x80, 0x8 ;  /* 0x000000000008781c */ /* 0x000fda0003f0f008 */
[----:B-1----:R-:W-:Y:S05]  /*59f0*/  @!P0 EXIT ;  /* 0x000000000000894d */ /* 0x002fea0003800000 */
[----:B------:R-:W-:Y:S01]  /*5a00*/  BAR.SYNC.DEFER_BLOCKING 0x6, 0xa0 ;  /* 0x0182800000007b1d */ /* 0x000fe20000010000 */
[C---:B------:R-:W-:Y:S01]  /*5a10*/  IMAD.SHL.U32 R2, R131.reuse, 0x40, RZ ;  /* 0x0000004083027824 */ /* 0x040fe200078e00ff */
[----:B------:R-:W-:Y:S01]  /*5a20*/  CS2R R146, SRZ ;  /* 0x0000000000927805 */ /* 0x000fe2000001ff00 */
[C---:B------:R-:W-:Y:S01]  /*5a30*/  IMAD.SHL.U32 R140, R131.reuse, 0x8, RZ ;  /* 0x00000008838c7824 */ /* 0x040fe200078e00ff */
[----:B------:R-:W-:Y:S01]  /*5a40*/  CS2R R144, SRZ ;  /* 0x0000000000907805 */ /* 0x000fe2000001ff00 */
[C---:B------:R-:W-:Y:S01]  /*5a50*/  IMAD.SHL.U32 R148, R131.reuse, 0x10, RZ ;  /* 0x0000001083947824 */ /* 0x040fe200078e00ff */
[----:B------:R-:W-:Y:S01]  /*5a60*/  UMOV UR57, 0x400 ;  /* 0x0000040000397882 */ /* 0x000fe20000000000 */
[----:B------:R-:W-:Y:S01]  /*5a70*/  LOP3.LUT R3, R2, 0x180, RZ, 0xc0, !PT ;  /* 0x0000018002037812 */ /* 0x000fe200078ec0ff */
[----:B------:R-:W-:Y:S01]  /*5a80*/  ULEA UR57, UR54, UR57, 0x18 ;  /* 0x0000003936397291 */ /* 0x000fe2000f8ec0ff */
[----:B------:R-:W1:Y:S01]  /*5a90*/  LDC.64 R132, c[0x0][0x888] ;  /* 0x00022200ff847b82 */ /* 0x000e620000000a00 */
[----:B------:R-:W-:Y:S01]  /*5aa0*/  IMAD.U32 R69, R131, 0x10000, RZ ;  /* 0x0001000083457824 */ /* 0x000fe200078e00ff */
[----:B------:R-:W-:Y:S01]  /*5ab0*/  LOP3.LUT R140, R3, 0x30, R140, 0xf8, !PT ;  /* 0x00000030038c7812 */ /* 0x000fe200078ef88c */
[----:B------:R-:W-:Y:S01]  /*5ac0*/  UIADD3 UR4, UPT, UPT, UR57, 0x2400, URZ ;  /* 0x0000240039047890 */ /* 0x000fe2000fffe0ff */
[----:B------:R-:W-:Y:S01]  /*5ad0*/  LOP3.LUT R150, R148, 0x20, RZ, 0xc0, !PT ;  /* 0x0000002094967812 */ /* 0x000fe200078ec0ff */
[----:B------:R-:W-:Y:S01]  /*5ae0*/  IMAD.MOV.U32 R68, RZ, RZ, RZ ;  /* 0x000000ffff447224 */ /* 0x000fe200078e00ff */
[----:B------:R-:W-:Y:S01]  /*5af0*/  LOP3.LUT R140, R140, 0x1e40, R2, 0xf8, !PT ;  /* 0x00001e408c8c7812 */ /* 0x000fe200078ef802 */
[----:B------:R-:W2:Y:S01]  /*5b00*/  LDCU UR59, c[0x0][0x370] ;  /* 0x00006e00ff3b77ac */ /* 0x000ea20008000800 */
[----:B------:R-:W3:Y:S01]  /*5b10*/  LDC.64 R138, c[0x0][0x890] ;  /* 0x00022400ff8a7b82 */ /* 0x000ee20000000a00 */
[----:B------:R-:W-:Y:S01]  /*5b20*/  LOP3.LUT R69, R69, 0x600000, RZ, 0xc0, !PT ;  /* 0x0060000045457812 */ /* 0x000fe200078ec0ff */
[----:B------:R-:W-:Y:S01]  /*5b30*/  IMAD.U32 R151, RZ, RZ, UR4 ;  /* 0x00000004ff977e24 */ /* 0x000fe2000f8e00ff */
[----:B------:R-:W-:Y:S01]  /*5b40*/  LOP3.LUT R148, R148, 0x40, RZ, 0xc0, !PT ;  /* 0x0000004094947812 */ /* 0x000fe200078ec0ff */
[----:B------:R-:W-:Y:S01]  /*5b50*/  VIADD R149, R140, UR57 ;  /* 0x000000398c957c36 */ /* 0x000fe20008000000 */
[----:B------:R-:W4:Y:S01]  /*5b60*/  LDCU.64 UR62, c[0x0][0x348] ;  /* 0x00006900ff3e77ac */ /* 0x000f220008000a00 */
[----:B------:R-:W2:Y:S02]  /*5b70*/  LDS R0, [UR57+0x210] ;  /* 0x00021039ff007984 */ /* 0x000ea40008000800 */
[----:B------:R-:W1:Y:S01]  /*5b80*/  LDC.64 R136, c[0x0][0x8b0] ;  /* 0x00022c00ff887b82 */ /* 0x000e620000000a00 */
[--C-:B------:R-:W-:Y:S01]  /*5b90*/  IADD3 R150, PT, PT, -R150, 0x400, R149.reuse ;  /* 0x0000040096967810 */ /* 0x100fe20007ffe195 */
[----:B------:R-:W1:Y:S01]  /*5ba0*/  LDCU UR41, c[0x0][0xb0c] ;  /* 0x00016180ff2977ac */ /* 0x000e620008000800 */
[----:B------:R-:W-:-:S03]  /*5bb0*/  IADD3 R149, PT, PT, -R148, 0x400, R149 ;  /* 0x0000040094957810 */ /* 0x000fc60007ffe195 */
[----:B------:R-:W-:Y:S01]  /*5bc0*/  IMAD.IADD R148, R150, 0x1, -R148 ;  /* 0x0000000196947824 */ /* 0x000fe200078e0a94 */
[----:B------:R-:W1:Y:S01]  /*5bd0*/  LDCU UR55, c[0x0][0xb20] ;  /* 0x00016400ff3777ac */ /* 0x000e620008000800 */
[----:B------:R-:W1:Y:S01]  /*5be0*/  LDC.64 R134, c[0x0][0x8a8] ;  /* 0x00022a00ff867b82 */ /* 0x000e620000000a00 */
[----:B------:R-:W1:Y:S01]  /*5bf0*/  LDCU UR40, c[0x0][0xb30] ;  /* 0x00016600ff2877ac */ /* 0x000e620008000800 */
[----:B------:R-:W1:Y:S01]  /*5c00*/  LDCU.64 UR38, c[0x0][0xb28] ;  /* 0x00016500ff2677ac */ /* 0x000e620008000a00 */
[----:B------:R-:W1:Y:S01]  /*5c10*/  LDCU.128 UR44, c[0x0][0xb10] ;  /* 0x00016200ff2c77ac */ /* 0x000e620008000c00 */
[----:B------:R-:W1:Y:S01]  /*5c20*/  LDCU UR58, c[0x0][0x374] ;  /* 0x00006e80ff3a77ac */ /* 0x000e620008000800 */
[----:B------:R-:W-:Y:S01]  /*5c30*/  UIADD3 UR56, UPT, UPT, UR57, 0x400, URZ ;  /* 0x0000040039387890 */ /* 0x000fe2000fffe0ff */
[----:B--2-4-:R-:W-:-:S11]  /*5c40*/  IMAD.IADD R69, R0, 0x1, R69 ;  /* 0x0000000100457824 */ /* 0x014fd600078e0245 */
.L_x_129:
[----:B------:R-:W-:Y:S02]  /*5c50*/  LEA R3, R144, UR57, 0x3 ;  /* 0x0000003990037c11 */ /* 0x000fe4000f8e18ff */
[----:B------:R-:W-:Y:S02]  /*5c60*/  SHF.L.U32 R0, R146, 0x1f, RZ ;  /* 0x0000001f92007819 */ /* 0x000fe400000006ff */
[----:B------:R-:W-:Y:S02]  /*5c70*/  LEA R4, R144, UR57, 0x4 ;  /* 0x0000003990047c11 */ /* 0x000fe4000f8e20ff */
[----:B--2---:R-:W2:Y:S02]  /*5c80*/  SYNCS.PHASECHK.TRANS64.TRYWAIT P0, [R3+URZ+0x160], R0 ;  /* 0x00016000030075a7 */ /* 0x004ea400080011ff */
[----:B-12---:R-:W-:Y:S05]  /*5c90*/  @!P0 BRA `(.L_x_112) ;  /* 0x00000030005c8947 */ /* 0x006fea0003800000 */
.L_x_196:
        /* <DEDUP_REMOVED lines=11> */
[----:B------:R-:W-:Y:S01]  /*5d50*/  PLOP3.LUT P0, PT, PT, PT, UP1, 0x80, 0x8 ;  /* 0x000000000008781c */ /* 0x000fe20003f0f018 */
[----:B------:R-:W-:Y:S11]  /*5d60*/  UP2UR UR61, UPR, URZ, 0x2 ;  /* 0x00000002ff3d7883 */ /* 0x000ff60008000000 */
[----:B------:R-:W-:Y:S01]  /*5d70*/  @!UPT UIADD3 URZ, UPT, UPT, URZ, URZ, URZ ;  /* 0x000000fffffff290 */ /* 0x000fe2000fffe0ff */
[----:B--2---:R-:W-:Y:S02]  /*5d80*/  @P0 SHF.R.U32.HI R0, RZ, 0x10, R5 ;  /* 0x00000010ff000819 */ /* 0x004fe40000011605 */
        /* <DEDUP_REMOVED lines=13> */
[----:B------:R-:W-:Y:S02]  /*5e60*/  UISETP.NE.AND UP0, UPT, UR46, 0x1, UPT ;  /* 0x000000012e00788c */ /* 0x000fe4000bf05270 */
[----:B------:R-:W-:Y:S02]  /*5e70*/  USHF.R.U32.HI UR15, URZ, UR55, UR15 ;  /* 0x00000037ff0f7299 */ /* 0x000fe4000801160f */
[----:B------:R-:W-:Y:S02]  /*5e80*/  UIMAD.WIDE.U32 UR18, UR59, UR44, URZ ;  /* 0x0000002c3b1272a5 */ /* 0x000fe4000f8e00ff */
[----:B------:R-:W-:Y:S02]  /*5e90*/  UIMAD.WIDE.U32 UR20, UR42, UR47, URZ ;  /* 0x0000002f2a1472a5 */ /* 0x000fe4000f8e00ff */
[----:B------:R-:W-:Y:S02]  /*5ea0*/  USEL UR4, UR58, UR15, !UP0 ;  /* 0x0000000f3a047287 */ /* 0x000fe4000c000000 */
[----:B------:R-:W-:Y:S02]  /*5eb0*/  UISETP.NE.AND UP2, UPT, UR37, 0x1, UPT ;  /* 0x000000012500788c */ /* 0x000fe4000bf45270 */
[----:B------:R-:W-:Y:S02]  /*5ec0*/  USHF.R.U32.HI UR14, URZ, UR45, UR19 ;  /* 0x0000002dff0e7299 */ /* 0x000fe40008011613 */
[----:B------:R-:W-:Y:S02]  /*5ed0*/  USHF.R.U32.HI UR15, URZ, UR55, UR21 ;  /* 0x00000037ff0f7299 */ /* 0x000fe40008011615 */
[----:B------:R-:W-:Y:S02]  /*5ee0*/  UIMAD.WIDE.U32 UR18, UR4, UR38, URZ ;  /* 0x00000026041272a5 */ /* 0x000fe4000f8e00ff */
[----:B------:R-:W-:Y:S02]  /*5ef0*/  UISETP.NE.AND UP1, UPT, UR41, 0x1, UPT ;  /* 0x000000012900788c */ /* 0x000fe4000bf25270 */
[----:B------:R-:W-:Y:S02]  /*5f00*/  UIMAD.WIDE.U32 UR16, UR43, UR44, URZ ;  /* 0x0000002c2b1072a5 */ /* 0x000fe4000f8e00ff */
[----:B------:R-:W-:Y:S02]  /*5f10*/  USEL UR8, UR42, UR15, !UP0 ;  /* 0x0000000f2a087287 */ /* 0x000fe4000c000000 */
[----:B------:R-:W-:Y:S02]  /*5f20*/  USEL UR9, UR59, UR14, !UP1 ;  /* 0x0000000e3b097287 */ /* 0x000fe4000c800000 */
[----:B------:R-:W-:Y:S02]  /*5f30*/  USHF.R.U32.HI UR14, URZ, UR45, UR17 ;  /* 0x0000002dff0e7299 */ /* 0x000fe40008011611 */
[----:B------:R-:W-:Y:S02]  /*5f40*/  UIMAD.WIDE.U32 UR16, UR9, UR38, URZ ;  /* 0x00000026091072a5 */ /* 0x000fe4000f8e00ff */
[----:B------:R-:W-:Y:S02]  /*5f50*/  USEL UR5, UR43, UR14, !UP1 ;  /* 0x0000000e2b057287 */ /* 0x000fe4000c800000 */
[----:B------:R-:W-:Y:S02]  /*5f60*/  @UP2 USHF.R.U32.HI UR9, URZ, UR39, UR17 ;  /* 0x00000027ff092299 */ /* 0x000fe40008011611 */
[----:B------:R-:W-:Y:S02]  /*5f70*/  UIMAD.WIDE.U32 UR12, UR8, UR38, URZ ;  /* 0x00000026080c72a5 */ /* 0x000fe4000f8e00ff */
[----:B------:R-:W-:Y:S02]  /*5f80*/  UIMAD UR6, UR37, UR9, URZ ;  /* 0x00000009250672a4 */ /* 0x000fe4000f8e02ff */
[----:B------:R-:W-:Y:S01]  /*5f90*/  USHF.R.U32.HI UR11, URZ, UR39, UR13 ;  /* 0x00000027ff0b7299 */ /* 0x000fe2000801160d */
[----:B------:R-:W-:Y:S02]  /*5fa0*/  UMOV UR15, UR19 ;  /* 0x00000013000f7c82 */ /* 0x000fe40008000000 */
[----:B------:R-:W-:Y:S02]  /*5fb0*/  @UP2 USHF.R.U32.HI UR4, URZ, UR39, UR15 ;  /* 0x00000027ff042299 */ /* 0x000fe4000801160f */
[----:B------:R-:W-:Y:S02]  /*5fc0*/  USEL UR12, UR8, UR11, !UP2 ;  /* 0x0000000b080c7287 */ /* 0x000fe4000d000000 */
[----:B------:R-:W-:Y:S02]  /*5fd0*/  UIMAD UR4, UR37, UR4, URZ ;  /* 0x00000004250472a4 */ /* 0x000fe4000f8e02ff */
[----:B------:R-:W-:Y:S02]  /*5fe0*/  UIADD3 UR11, UPT, UPT, -UR12, URZ, URZ ;  /* 0x000000ff0c0b7290 */ /* 0x000fe4000fffe1ff */
[----:B------:R-:W-:Y:S02]  /*5ff0*/  UISETP.GE.AND UP0, UPT, UR8, UR4, UPT ;  /* 0x000000040800728c */ /* 0x000fe4000bf06270 */
[----:B------:R-:W-:Y:S02]  /*6000*/  UIMAD UR11, UR37, UR11, UR8 ;  /* 0x0000000b250b72a4 */ /* 0x000fe4000f8e0208 */
[----:B------:R-:W-:Y:S02]  /*6010*/  UISETP.GE.OR UP0, UPT, UR5, UR6, UP0 ;  /* 0x000000060500728c */ /* 0x000fe40008706670 */
[----:B------:R-:W-:Y:S02]  /*6020*/  UIMAD.WIDE.U32 UR6, UR5, UR38, URZ ;  /* 0x00000026050672a5 */ /* 0x000fe4000f8e00ff */
[----:B------:R-:W-:Y:S04]  /*6030*/  UIADD3 UR6, UPT, UPT, -UR8, URZ, URZ ;  /* 0x000000ff08067290 */ /* 0x000fe8000fffe1ff */
[----:B------:R-:W-:Y:S03]  /*6040*/  UIMAD UR42, UR46, UR6, UR42 ;  /* 0x000000062e2a72a4 */ /* 0x000fe6000f8e022a */
[----:B------:R-:W-:Y:S02]  /*6050*/  @!UP0 USHF.R.U32.HI UR4, URZ, UR39, UR7 ;  /* 0x00000027ff048299 */ /* 0x000fe40008011607 */
[----:B------:R-:W-:Y:S02]  /*6060*/  UIADD3 UR7, UPT, UPT, -UR5, URZ, URZ ;  /* 0x000000ff05077290 */ /* 0x000fe4000fffe1ff */
[----:B------:R-:W-:Y:S02]  /*6070*/  @!UP0 USEL UR4, UR5, UR4, !UP2 ;  /* 0x0000000405048287 */ /* 0x000fe4000d000000 */
[----:B------:R-:W-:Y:S02]  /*6080*/  UIMAD UR43, UR41, UR7, UR43 ;  /* 0x00000007292b72a4 */ /* 0x000fe4000f8e022b */
[----:B------:R-:W-:Y:S02]  /*6090*/  @!UP0 UIMAD UR10, UR9, UR11, UR4 ;  /* 0x0000000b090a82a4 */ /* 0x000fe4000f8e0204 */
[----:B------:R-:W-:Y:S04]  /*60a0*/  @!UP0 UIADD3 UR11, UPT, UPT, UR12, -UR4, URZ ;  /* 0x800000040c0b8290 */ /* 0x000fe8000fffe0ff */
[----:B------:R-:W-:Y:S03]  /*60b0*/  @!UP0 UIMAD UR8, UR11, UR37, UR5 ;  /* 0x000000250b0882a4 */ /* 0x000fe6000f8e0205 */
[----:B------:R-:W-:Y:S02]  /*60c0*/  @!UP0 UMOV UR5, UR10 ;  /* 0x0000000a00058c82 */ /* 0x000fe40008000000 */
[----:B------:R-:W-:Y:S02]  /*60d0*/  UIMAD UR43, UR5, UR41, UR43 ;  /* 0x00000029052b72a4 */ /* 0x000fe4000f8e022b */
[----:B------:R-:W-:Y:S11]  /*60e0*/  UIMAD UR42, UR8, UR46, UR42 ;  /* 0x0000002e082a72a4 */ /* 0x000ff6000f8e022a */
[----:B------:R-:W-:Y:S01]  /*60f0*/  @!UPT UIADD3 URZ, UPT, UPT, URZ, URZ, URZ ;  /* 0x000000fffffff290 */ /* 0x000fe2000fffe0ff */
.L_x_113:
[----:B------:R-:W-:Y:S01]  /*6100*/  UISETP.NE.AND UP0, UPT, UR40, 0x1, UPT ;  /* 0x000000012800788c */ /* 0x000fe2000bf05270 */
[----:B------:R-:W-:Y:S10]  /*6110*/  IADD3 R144, PT, PT, R144, 0x1, RZ ;  /* 0x0000000190907810 */ /* 0x000ff40007ffe0ff */
[----:B------:R-:W2:Y:S01]  /*6120*/  @!UP0 LDCU.128 UR8, c[0x0][0xb10] ;  /* 0x00016200ff0887ac */ /* 0x000ea20008000c00 */
[----:B------:R-:W4:Y:S01]  /*6130*/  @!UP0 LDCU UR5, c[0x0][0xb0c] ;  /* 0x00016180ff0587ac */ /* 0x000f220008000800 */
[----:B------:R-:W3:Y:S01]  /*6140*/  @!UP0 LDCU UR4, c[0x0][0xb20] ;  /* 0x00016400ff0487ac */ /* 0x000ee20008000800 */
[----:B--2---:R-:W-:Y:S02]  /*6150*/  UIMAD.WIDE.U32 UR6, UR43, UR8, URZ ;  /* 0x000000082b0672a5 */ /* 0x004fe4000f8e00ff */
[----:B------:R-:W-:Y:S02]  /*6160*/  UIMAD.WIDE.U32 UR12, UR42, UR11, URZ ;  /* 0x0000000b2a0c72a5 */ /* 0x000fe4000f8e00ff */
[----:B------:R-:W-:Y:S02]  /*6170*/  @!UP0 UISETP.NE.AND UP1, UPT, UR10, 0x1, UPT ;  /* 0x000000010a00888c */ /* 0x000fe4000bf25270 */
[----:B------:R-:W-:Y:S02]  /*6180*/  @!UP0 USHF.R.U32.HI UR7, URZ, UR9, UR7 ;  /* 0x00000009ff078299 */ /* 0x000fe40008011607 */
[----:B----4-:R-:W-:Y:S02]  /*6190*/  @!UP0 UISETP.NE.AND UP2, UPT, UR5, 0x1, UPT ;  /* 0x000000010500888c */ /* 0x010fe4000bf45270 */
[----:B---3--:R-:W-:Y:S02]  /*61a0*/  @!UP0 USHF.R.U32.HI UR4, URZ, UR4, UR13 ;  /* 0x00000004ff048299 */ /* 0x008fe4000801160d */
[----:B------:R-:W-:Y:S02]  /*61b0*/  @!UP0 USEL UR7, UR43, UR7, !UP2 ;  /* 0x000000072b078287 */ /* 0x000fe4000d000000 */
[----:B------:R-:W-:Y:S04]  /*61c0*/  @!UP0 USEL UR6, UR42, UR4, !UP1 ;  /* 0x000000042a068287 */ /* 0x000fe8000c800000 */
[----:B------:R-:W-:Y:S02]  /*61d0*/  @!UP0 UIADD3 UR4, UPT, UPT, -UR7, UR6, URZ ;  /* 0x0000000607048290 */ /* 0x000fe4000fffe1ff */
[----:B------:R-:W-:Y:S02]  /*61e0*/  @!UP0 UIADD3 UR6, UPT, UPT, UR7, -UR6, URZ ;  /* 0x8000000607068290 */ /* 0x000fe4000fffe0ff */
[----:B------:R-:W-:Y:S02]  /*61f0*/  @!UP0 UIMAD UR43, UR4, UR5, UR43 ;  /* 0x00000005042b82a4 */ /* 0x000fe4000f8e022b */
[----:B------:R-:W-:Y:S02]  /*6200*/  @!UP0 UIMAD UR42, UR6, UR10, UR42 ;  /* 0x0000000a062a82a4 */ /* 0x000fe4000f8e022a */
[----:B------:R-:W-:Y:S09]  /*6210*/  ULOP3.LUT UP0, URZ, UR56, 0x1b0, URZ, 0xc0, !UPT ;  /* 0x000001b038ff7892 */ /* 0x000ff2000f80c0ff */
[----:B------:R-:W-:Y:S05]  /*6220*/  BRA.U !UP0, `(.L_x_114) ;  /* 0x0000000108407547 */ /* 0x000fea000b800000 */
[----:B------:R-:W2:Y:S01]  /*6230*/  LDCU.64 UR8, c[0x4][0x80] ;  /* 0x01001000ff0877ac */ /* 0x000ea20008000a00 */
[----:B------:R-:W-:Y:S01]  /*6240*/  MOV R3, 0x0 ;  /* 0x0000000000037802 */ /* 0x000fe20000000f00 */
[----:B------:R-:W-:Y:S02]  /*6250*/  HFMA2 R12, -RZ, RZ, 0, 5.9604644775390625e-08 ;  /* 0x00000001ff0c7431 */ /* 0x000fe400000001ff */
[----:B------:R-:W-:Y:S02]  /*6260*/  IMAD.MOV.U32 R8, RZ, RZ, 0x70 ;  /* 0x00000070ff087424 */ /* 0x000fe400078e00ff */
[----:B------:R-:W-:Y:S01]  /*6270*/  IMAD.MOV.U32 R13, RZ, RZ, RZ ;  /* 0x000000ffff0d7224 */ /* 0x000fe200078e00ff */
[----:B------:R-:W3:Y:S01]  /*6280*/  LDCU.64 UR6, c[0x4][0x88] ;  /* 0x01001100ff0677ac */ /* 0x000ee20008000a00 */
[----:B------:R-:W4:Y:S01]  /*6290*/  LDC.64 R2, c[0x4][R3] ;  /* 0x0100000003027b82 */ /* 0x000f220000000a00 */
[----:B------:R-:W1:Y:S01]  /*62a0*/  LDCU.64 UR4, c[0x4][0x8] ;  /* 0x01000100ff0477ac */ /* 0x000e620008000a00 */
[----:B--2---:R-:W-:Y:S01]  /*62b0*/  MOV R5, UR9 ;  /* 0x0000000900057c02 */ /* 0x004fe20008000f00 */
[----:B------:R-:W-:Y:S01]  /*62c0*/  IMAD.U32 R4, RZ, RZ, UR8 ;  /* 0x00000008ff047e24 */ /* 0x000fe2000f8e00ff */
[----:B---3--:R-:W-:Y:S01]  /*62d0*/  MOV R7, UR7 ;  /* 0x0000000700077c02 */ /* 0x008fe20008000f00 */
[----:B------:R-:W-:Y:S01]  /*62e0*/  IMAD.U32 R6, RZ, RZ, UR6 ;  /* 0x00000006ff067e24 */ /* 0x000fe2000f8e00ff */
[----:B-1----:R-:W-:Y:S01]  /*62f0*/  MOV R11, UR5 ;  /* 0x00000005000b7c02 */ /* 0x002fe20008000f00 */
[----:B------:R-:W-:Y:S02]  /*6300*/  IMAD.U32 R10, RZ, RZ, UR4 ;  /* 0x00000004ff0a7e24 */ /* 0x000fe4000f8e00ff */
[----:B------:R-:W-:Y:S07]  /*6310*/  LEPC R20, `(.L_x_114) ;  /* 0x000000001014794e */ /* 0x000fee0000000000 */
[----:B----45:R-:W-:Y:S05]  /*6320*/  CALL.ABS.NOINC R2 ;  /* 0x0000000002007343 */ /* 0x030fea0003c00000 */
.L_x_114:
[----:B------:R-:W-:Y:S01]  /*6330*/  LOP3.LUT P0, RZ, R151, 0x1b0, RZ, 0xc0, !PT ;  /* 0x000001b097ff7812 */ /* 0x000fe2000780c0ff */
[----:B------:R-:W-:Y:S11]  /*6340*/  BSSY.RECONVERGENT B6, `(.L_x_115) ;  /* 0x0000013000067945 */ /* 0x000ff60003800200 */
[----:B------:R-:W-:Y:S01]  /*6350*/  @!UPT UIADD3 URZ, UPT, UPT, URZ, URZ, URZ ;  /* 0x000000fffffff290 */ /* 0x000fe2000fffe0ff */
[----:B------:R-:W-:Y:S05]  /*6360*/  @!P0 BRA `(.L_x_116) ;  /* 0x0000000000408947 */ /* 0x000fea0003800000 */
        /* <DEDUP_REMOVED lines=16> */
.L_x_116:
[----:B------:R-:W-:Y:S05]  /*6470*/  BSYNC.RECONVERGENT B6 ;  /* 0x0000000000067941 */ /* 0x000fea0003800200 */
.L_x_115:
[----:B------:R-:W-:Y:S02]  /*6480*/  ISETP.NE.U32.AND P0, PT, R132, RZ, PT ;  /* 0x000000ff8400720c */ /* 0x000fe40003f05070 */
[C---:B------:R-:W-:Y:S02]  /*6490*/  ISETP.NE.U32.AND P2, PT, R138.reuse, RZ, PT ;  /* 0x000000ff8a00720c */ /* 0x040fe40003f45070 */
[----:B------:R-:W-:Y:S02]  /*64a0*/  ISETP.NE.AND.EX P0, PT, R133, RZ, PT, P0 ;  /* 0x000000ff8500720c */ /* 0x000fe40003f05300 */
[----:B------:R-:W-:Y:S02]  /*64b0*/  ISETP.NE.U32.AND P4, PT, R138, RZ, PT ;  /* 0x000000ff8a00720c */ /* 0x000fe40003f85070 */
[C---:B------:R-:W-:Y:S02]  /*64c0*/  ISETP.NE.AND.EX P2, PT, R139.reuse, RZ, P0, P2 ;  /* 0x000000ff8b00720c */ /* 0x040fe40000745320 */
[----:B------:R-:W-:Y:S02]  /*64d0*/  ISETP.NE.AND.EX P4, PT, R139, RZ, PT, P4 ;  /* 0x000000ff8b00720c */ /* 0x000fe40003f85340 */
[----:B------:R-:W-:Y:S02]  /*64e0*/  ISETP.NE.U32.AND P5, PT, R136, RZ, PT ;  /* 0x000000ff8800720c */ /* 0x000fe40003fa5070 */
[----:B------:R-:W-:Y:S02]  /*64f0*/  PLOP3.LUT P0, PT, PT, PT, PT, 0x8, 0x80 ;  /* 0x000000000080781c */ /* 0x000fe40003f0e170 */
[----:B------:R-:W-:Y:S05]  /*6500*/  ISETP.NE.AND.EX P5, PT, R137, RZ, PT, P5 ;  /* 0x000000ff8900720c */ /* 0x000fea0003fa5350 */
[----:B------:R-:W-:Y:S02]  /*6510*/  @!P2 ISETP.NE.U32.AND P1, PT, R132, RZ, PT ;  /* 0x000000ff8400a20c */ /* 0x000fe40003f25070 */
[----:B------:R-:W-:Y:S02]  /*6520*/  @!P2 PLOP3.LUT P0, PT, P4, PT, PT, 0x80, 0x8 ;  /* 0x000000000008a81c */ /* 0x000fe4000270f070 */
[----:B------:R-:W-:Y:S01]  /*6530*/  @!P2 ISETP.NE.AND.EX P1, PT, R133, RZ, PT, P1 ;  /* 0x000000ff8500a20c */ /* 0x000fe20003f25310 */
[----:B------:R-:W-:Y:S01]  /*6540*/  @!UPT UIADD3 URZ, UPT, UPT, URZ, URZ, URZ ;  /* 0x000000fffffff290 */ /* 0x000fe2000fffe0ff */
[----:B------:R-:W-:Y:S11]  /*6550*/  @!P4 BRA `(.L_x_117) ;  /* 0x00000000002cc947 */ /* 0x000ff60003800000 */
[----:B------:R-:W-:Y:S01]  /*6560*/  ISETP.NE.U32.AND P3, PT, R132, RZ, PT ;  /* 0x000000ff8400720c */ /* 0x000fe20003f65070 */
[----:B------:R-:W-:Y:S03]  /*6570*/  IMAD.MOV.U32 R141, RZ, RZ, 0x1 ;  /* 0x00000001ff8d7424 */ /* 0x000fe600078e00ff */
[----:B------:R-:W-:Y:S11]  /*6580*/  ISETP.NE.AND.EX P3, PT, R133, RZ, PT, P3 ;  /* 0x000000ff8500720c */ /* 0x000ff60003f65330 */
[----:B------:R-:W-:Y:S02]  /*6590*/  @!UPT UIADD3 URZ, UPT, UPT, URZ, URZ, URZ ;  /* 0x000000fffffff290 */ /* 0x000fe4000fffe0ff */
[----:B------:R-:W2:Y:S01]  /*65a0*/  @P3 LDC.64 R2, c[0x0][0x888] ;  /* 0x00022200ff023b82 */ /* 0x000ea20000000a00 */
[----:B-1----:R-:W-:Y:S04]  /*65b0*/  @P3 IMAD R0, R138, UR36, RZ ;  /* 0x000000248a003c24 */ /* 0x002fe8000f8e02ff */
[----:B--2---:R-:W-:Y:S04]  /*65c0*/  @P3 IMAD.WIDE R2, R0, 0x4, R2 ;  /* 0x0000000400023825 */ /* 0x004fe800078e0202 */
[----:B------:R-:W-:Y:S01]  /*65d0*/  HFMA2 R0, -RZ, RZ, 0, 5.9604644775390625e-08 ;  /* 0x00000001ff007431 */ /* 0x000fe200000001ff */
[----:B-----5:R2:W5:Y:S04]  /*65e0*/  @P3 LDG.E R71, desc[UR52][R2.64] ;  /* 0x0000003402473981 */ /* 0x020568000c1e1900 */
[----:B------:R-:W-:Y:S01]  /*65f0*/  @!P3 PRMT R141, R0, 0x7610, R141 ;  /* 0x00007610008db816 */ /* 0x000fe2000000008d */
[----:B--2---:R-:W3:Y:S06]  /*6600*/  @!P3 LDC R71, c[0x0][0x880] ;  /* 0x00022000ff47bb82 */ /* 0x004eec0000000800 */
.L_x_117:
[----:B------:R-:W-:Y:S05]  /*6610*/  @!P5 BRA `(.L_x_118) ;  /* 0x000000000020d947 */ /* 0x000fea0003800000 */
[----:B------:R-:W-:Y:S04]  /*6620*/  ISETP.NE.U32.AND P3, PT, R134, RZ, PT ;  /* 0x000000ff8600720c */ /* 0x000fe80003f65070 */
[----:B------:R-:W-:Y:S11]  /*6630*/  ISETP.NE.AND.EX P3, PT, R135, RZ, PT, P3 ;  /* 0x000000ff8700720c */ /* 0x000ff60003f65330 */
[----:B------:R-:W-:Y:S02]  /*6640*/  @!UPT UIADD3 URZ, UPT, UPT, URZ, URZ, URZ ;  /* 0x000000fffffff290 */ /* 0x000fe4000fffe0ff */
[----:B------:R-:W2:Y:S01]  /*6650*/  @P3 LDC.64 R2, c[0x0][0x8a8] ;  /* 0x00022a00ff023b82 */ /* 0x000ea20000000a00 */
[----:B-1----:R-:W-:Y:S04]  /*6660*/  @P3 IMAD R0, R136, UR36, RZ ;  /* 0x0000002488003c24 */ /* 0x002fe8000f8e02ff */
[----:B--2---:R-:W-:Y:S05]  /*6670*/  @P3 IMAD.WIDE R2, R0, 0x4, R2 ;  /* 0x0000000400023825 */ /* 0x004fea00078e0202 */
[----:B-----5:R2:W5:Y:S02]  /*6680*/  @P3 LDG.E R70, desc[UR52][R2.64] ;  /* 0x0000003402463981 */ /* 0x020564000c1e1900 */
[----:B--2---:R-:W4:Y:S02]  /*6690*/  @!P3 LDC R70, c[0x0][0x8a0] ;  /* 0x00022800ff46bb82 */ /* 0x004f240000000800 */
.L_x_118:
[----:B---3-5:R-:W-:Y:S01]  /*66a0*/  @!P2 FSETP.NEU.AND P3, PT, R71, RZ, PT ;  /* 0x000000ff4700a20b */ /* 0x028fe20003f6d000 */
[----:B------:R-:W-:Y:S01]  /*66b0*/  BSSY B1, `(.L_x_119) ;  /* 0x000003f000017945 */ /* 0x000fe20003800000 */
[----:B------:R-:W-:Y:S02]  /*66c0*/  @!P2 SEL R2, RZ, 0xffffffff, P1 ;  /* 0xffffffffff02a807 */ /* 0x000fe40000800000 */
[----:B------:R-:W-:Y:S02]  /*66d0*/  CS2R R18, SRZ ;  /* 0x0000000000127805 */ /* 0x000fe4000001ff00 */
[----:B-1----:R-:W-:Y:S02]  /*66e0*/  @!P2 SEL R0, RZ, 0xffffffff, P3 ;  /* 0xffffffffff00a807 */ /* 0x002fe40001800000 */
[----:B------:R-:W-:Y:S02]  /*66f0*/  CS2R R16, SRZ ;  /* 0x0000000000107805 */ /* 0x000fe4000001ff00 */
[----:B------:R-:W-:Y:S02]  /*6700*/  @!P2 LOP3.LUT P1, RZ, R141, 0xff, RZ, 0xc0, !PT ;  /* 0x000000ff8dffa812 */ /* 0x000fe4000782c0ff */
[----:B------:R-:W-:Y:S02]  /*6710*/  CS2R R26, SRZ ;  /* 0x00000000001a7805 */ /* 0x000fe4000001ff00 */
[----:B------:R-:W-:Y:S02]  /*6720*/  LEA R143, R68, UR57, 0x3 ;  /* 0x00000039448f7c11 */ /* 0x000fe4000f8e18ff */
[----:B------:R-:W-:Y:S02]  /*6730*/  CS2R R24, SRZ ;  /* 0x0000000000187805 */ /* 0x000fe4000001ff00 */
[----:B------:R-:W-:Y:S01]  /*6740*/  @P0 SEL R0, R2, R0, !P1 ;  /* 0x0000000002000207 */ /* 0x000fe20004800000 */
[----:B------:R-:W-:Y:S01]  /*6750*/  IMAD R2, R68, 0x40, R69 ;  /* 0x0000004044027824 */ /* 0x000fe200078e0245 */
[----:B------:R-:W-:Y:S02]  /*6760*/  SHF.L.U32 R4, R147, 0x1f, RZ ;  /* 0x0000001f93047819 */ /* 0x000fe400000006ff */
[----:B------:R-:W-:Y:S02]  /*6770*/  CS2R R30, SRZ ;  /* 0x00000000001e7805 */ /* 0x000fe4000001ff00 */
[----:B------:R-:W-:Y:S02]  /*6780*/  @!P2 LOP3.LUT R0, R0, 0x1, RZ, 0xc0, !PT ;  /* 0x000000010000a812 */ /* 0x000fe400078ec0ff */
[----:B------:R-:W-:Y:S02]  /*6790*/  CS2R R28, SRZ ;  /* 0x00000000001c7805 */ /* 0x000fe4000001ff00 */
[----:B------:R-:W-:Y:S02]  /*67a0*/  PLOP3.LUT P5, PT, PT, PT, PT, 0x8, 0x80 ;  /* 0x000000000080781c */ /* 0x000fe40003fae170 */
[----:B------:R-:W-:Y:S02]  /*67b0*/  CS2R R34, SRZ ;  /* 0x0000000000227805 */ /* 0x000fe4000001ff00 */
[----:B------:R-:W-:Y:S02]  /*67c0*/  ISETP.NE.U32.OR P2, PT, R0, 0x1, P2 ;  /* 0x000000010000780c */ /* 0x000fe40001745470 */
[----:B------:R-:W-:Y:S11]  /*67d0*/  CS2R R32, SRZ ;  /* 0x0000000000207805 */ /* 0x000ff6000001ff00 */
[----:B------:R-:W-:Y:S04]  /*67e0*/  @P2 SHF.L.U32 R0, R145, 0x1f, RZ ;  /* 0x0000001f91002819 */ /* 0x000fe800000006ff */
[----:B------:R-:W1:Y:S01]  /*67f0*/  @P2 SYNCS.PHASECHK.TRANS64.TRYWAIT P0, [UR57+0x140], R0 ;  /* 0x00014000ff0025a7 */ /* 0x000e620008001139 */
[----:B------:R2:W3:Y:S01]  /*6800*/  SYNCS.PHASECHK.TRANS64.TRYWAIT P3, [R143+URZ+0x180], R4 ;  /* 0x000180048f0075a7 */ /* 0x0004e200080611ff */
[----:B-1----:R-:W-:Y:S01]  /*6810*/  @P2 PLOP3.LUT P5, PT, P0, PT, PT, 0x8, 0x80 ;  /* 0x000000000080281c */ /* 0x002fe200007ae170 */
[----:B------:R-:W-:Y:S01]  /*6820*/  @!UPT UIADD3 URZ, UPT, UPT, URZ, URZ, URZ ;  /* 0x000000fffffff290 */ /* 0x000fe2000fffe0ff */
[----:B--23--:R-:W-:Y:S11]  /*6830*/  @!P2 BRA `(.L_x_120) ;  /* 0x000000000098a947 */ /* 0x00cff60003800000 */
[----:B------:R-:W-:Y:S01]  /*6840*/  ISETP.NE.U32.AND P0, PT, R132, RZ, PT ;  /* 0x000000ff8400720c */ /* 0x000fe20003f05070 */
[----:B------:R-:W-:Y:S01]  /*6850*/  BSSY B0, `(.L_x_121) ;  /* 0x0000016000007945 */ /* 0x000fe20003800000 */
[----:B------:R-:W-:Y:S02]  /*6860*/  FSETP.NEU.AND P2, PT, R71, RZ, PT ;  /* 0x000000ff4700720b */ /* 0x000fe40003f4d000 */
[----:B------:R-:W-:Y:S02]  /*6870*/  CS2R R34, SRZ ;  /* 0x0000000000227805 */ /* 0x000fe4000001ff00 */
[----:B------:R-:W-:Y:S02]  /*6880*/  ISETP.NE.AND.EX P0, PT, R133, RZ, PT, P0 ;  /* 0x000000ff8500720c */ /* 0x000fe40003f05300 */
[----:B------:R-:W-:Y:S02]  /*6890*/  CS2R R32, SRZ ;  /* 0x0000000000207805 */ /* 0x000fe4000001ff00 */
[----:B------:R-:W-:Y:S02]  /*68a0*/  LOP3.LUT P1, RZ, R141, 0xff, RZ, 0xc0, !PT ;  /* 0x000000ff8dff7812 */ /* 0x000fe4000782c0ff */
[----:B------:R-:W-:Y:S02]  /*68b0*/  CS2R R30, SRZ ;  /* 0x00000000001e7805 */ /* 0x000fe4000001ff00 */
[----:B------:R-:W-:Y:S02]  /*68c0*/  SEL R0, RZ, 0xffffffff, P2 ;  /* 0xffffffffff007807 */ /* 0x000fe40001000000 */
[----:B------:R-:W-:Y:S02]  /*68d0*/  CS2R R28, SRZ ;  /* 0x00000000001c7805 */ /* 0x000fe4000001ff00 */
[----:B------:R-:W-:Y:S02]  /*68e0*/  SEL R3, RZ, 0xffffffff, P0 ;  /* 0xffffffffff037807 */ /* 0x000fe40000000000 */
[----:B------:R-:W-:Y:S02]  /*68f0*/  CS2R R26, SRZ ;  /* 0x00000000001a7805 */ /* 0x000fe4000001ff00 */
[----:B------:R-:W-:Y:S02]  /*6900*/  CS2R R24, SRZ ;  /* 0x0000000000187805 */ /* 0x000fe4000001ff00 */
[----:B------:R-:W-:Y:S02]  /*6910*/  CS2R R18, SRZ ;  /* 0x0000000000127805 */ /* 0x000fe4000001ff00 */
[----:B------:R-:W-:Y:S02]  /*6920*/  @P4 SEL R0, R3, R0, !P1 ;  /* 0x0000000003004207 */ /* 0x000fe40004800000 */
[----:B------:R-:W-:Y:S02]  /*6930*/  CS2R R16, SRZ ;  /* 0x0000000000107805 */ /* 0x000fe4000001ff00 */
[----:B------:R-:W-:Y:S04]  /*6940*/  LOP3.LUT R0, R0, 0x1, RZ, 0xc0, !PT ;  /* 0x0000000100007812 */ /* 0x000fe800078ec0ff */
[----:B------:R-:W-:Y:S01]  /*6950*/  ISETP.NE.U32.AND P0, PT, R0, 0x1, PT ;  /* 0x000000010000780c */ /* 0x000fe20003f05070 */
[----:B------:R-:W-:Y:S01]  /*6960*/  @!UPT UIADD3 URZ, UPT, UPT, URZ, URZ, URZ ;  /* 0x000000fffffff290 */ /* 0x000fe2000fffe0ff */
[----:B------:R-:W-:Y:S11]  /*6970*/  @!P5 BRA `(.L_x_122) ;  /* 0x00000000000cd947 */ /* 0x000ff60003800000 */
[----:B------:R-:W-:Y:S04]  /*6980*/  SHF.L.U32 R3, R145, 0x1f, RZ ;  /* 0x0000001f91037819 */ /* 0x000fe800000006ff */
[----:B------:R-:W1:Y:S02]  /*6990*/  SYNCS.PHASECHK.TRANS64.TRYWAIT P1, [UR57+0x140], R3 ;  /* 0x00014003ff0075a7 */ /* 0x000e640008021139 */
[----:B-1----:R-:W-:Y:S05]  /*69a0*/  @!P1 BRA `(.L_x_123) ;  /* 0x00000024002c9947 */ /* 0x002fea0003800000 */
.L_x_122:
[----:B------:R-:W-:Y:S05]  /*69b0*/  BSYNC B0 ;  /* 0x0000000000007941 */ /* 0x000fea0003800000 */
.L_x_121:
[----:B------:R2:W3:Y:S01]  /*69c0*/  @P0 LDS.128 R32, [R140+UR57+0x400] ;  /* 0x000400398c200984 */ /* 0x0004e20008000c00 */
[----:B------:R-:W-:Y:S01]  /*69d0*/  UIADD3 UR4, UPT, UPT, UR57, 0x148, URZ ;  /* 0x0000014839047890 */ /* 0x000fe2000fffe0ff */
[----:B------:R-:W-:Y:S02]  /*69e0*/  LOP3.LUT R145, R145, 0x1, RZ, 0x3c, !PT ;  /* 0x0000000191917812 */ /* 0x000fe400078e3cff */
[----:B------:R2:W1:Y:S01]  /*69f0*/  @P0 LDS.128 R28, [R150+0x10] ;  /* 0x00001000961c0984 */ /* 0x0004620000000c00 */
[----:B------:R-:W-:Y:S03]  /*6a00*/  UPRMT UR4, UR54, 0x654, UR4 ;  /* 0x0000065436047896 */ /* 0x000fe60008000004 */
[----:B------:R2:W1:Y:S04]  /*6a10*/  @P0 LDS.128 R24, [R149+0x20] ;  /* 0x0000200095180984 */ /* 0x0004680000000c00 */
[----:B------:R2:W1:Y:S01]  /*6a20*/  @P0 LDS.128 R16, [R148+0x30] ;  /* 0x0000300094100984 */ /* 0x0004620000000c00 */
[----:B------:R-:W-:Y:S01]  /*6a30*/  @!PT LDS RZ, [RZ] ;  /* 0x00000000fffff984 */ /* 0x000fe20000000800 */
[----:B------:R-:W-:Y:S01]  /*6a40*/  @!PT LDS RZ, [RZ] ;  /* 0x00000000fffff984 */ /* 0x000fe20000000800 */
[----:B------:R-:W-:Y:S01]  /*6a50*/  @!PT LDS RZ, [RZ] ;  /* 0x00000000fffff984 */ /* 0x000fe20000000800 */
[----:B------:R-:W-:Y:S01]  /*6a60*/  @!PT LDS RZ, [RZ] ;  /* 0x00000000fffff984 */ /* 0x000fe20000000800 */
[----:B------:R5:W-:Y:S06]  /*6a70*/  MEMBAR.ALL.CTA ;  /* 0x0000000000007992 */ /* 0x000bec0000008000 */
[----:B-----5:R-:W5:Y:S02]  /*6a80*/  FENCE.VIEW.ASYNC.S ;  /* 0x00000000000073c6 */ /* 0x020f640000000000 */
[----:B-----5:R-:W-:Y:S01]  /*6a90*/  SYNCS.ARRIVE.TRANS64.RED.A1T0 RZ, [UR4], RZ ;  /* 0x000000ffffff79a7 */ /* 0x020fe20008100404 */
.L_x_120:
[----:B------:R-:W-:Y:S05]  /*6aa0*/  BSYNC B1 ;  /* 0x0000000000017941 */ /* 0x000fea0003800000 */
.L_x_119:
[----:B-1----:R-:W-:Y:S04]  /*6ab0*/  SHF.R.U32.HI R0, RZ, 0x15, R2 ;  /* 0x00000015ff007819 */ /* 0x002fe80000011602 */
[----:B------:R-:W-:Y:S01]  /*6ac0*/  LOP3.LUT P0, RZ, R0, 0x3, R142, 0x48, !PT ;  /* 0x0000000300ff7812 */ /* 0x000fe2000780488e */
[----:B------:R-:W-:Y:S01]  /*6ad0*/  @!UPT UIADD3 URZ, UPT, UPT, URZ, URZ, URZ ;  /* 0x000000fffffff290 */ /* 0x000fe2000fffe0ff */
[----:B------:R-:W-:Y:S11]  /*6ae0*/  @P3 BRA `(.L_x_124) ;  /* 0x0000000000083947 */ /* 0x000ff60003800000 */
[----:B------:R-:W1:Y:S02]  /*6af0*/  SYNCS.PHASECHK.TRANS64.TRYWAIT P1, [R143+URZ+0x180], R4 ;  /* 0x000180048f0075a7 */ /* 0x000e6400080211ff */
[----:B-1----:R-:W-:Y:S05]  /*6b00*/  @!P1 BRA `(.L_x_125) ;  /* 0x0000002000ec9947 */ /* 0x002fea0003800000 */
.L_x_124:
[----:B------:R-:W-:Y:S05]  /*6b10*/  @!P0 BRA `(.L_x_126) ;  /* 0x0000000000408947 */ /* 0x000fea0003800000 */
[----:B------:R-:W1:Y:S01]  /*6b20*/  LDCU.64 UR8, c[0x4][0x70] ;  /* 0x01000e00ff0877ac */ /* 0x000e620008000a00 */
[----:B------:R-:W-:Y:S01]  /*6b30*/  MOV R15, 0x0 ;  /* 0x00000000000f7802 */ /* 0x000fe20000000f00 */
[----:B------:R-:W-:Y:S02]  /*6b40*/  HFMA2 R12, -RZ, RZ, 0, 5.9604644775390625e-08 ;  /* 0x00000001ff0c7431 */ /* 0x000fe400000001ff */
[----:B------:R-:W-:Y:S02]  /*6b50*/  IMAD.MOV.U32 R8, RZ, RZ, 0x192 ;  /* 0x00000192ff087424 */ /* 0x000fe400078e00ff */
[----:B------:R-:W-:Y:S01]  /*6b60*/  IMAD.MOV.U32 R13, RZ, RZ, RZ ;  /* 0x000000ffff0d7224 */ /* 0x000fe200078e00ff */
[----:B------:R-:W5:Y:S01]  /*6b70*/  LDCU.64 UR6, c[0x4][0x78] ;  /* 0x01000f00ff0677ac */ /* 0x000f620008000a00 */
[----:B------:R-:W2:Y:S01]  /*6b80*/  LDC.64 R14, c[0x4][R15] ;  /* 0x010000000f0e7b82 */ /* 0x000ea20000000a00 */
[----:B------:R-:W3:Y:S01]  /*6b90*/  LDCU.64 UR4, c[0x4][0x10] ;  /* 0x01000200ff0477ac */ /* 0x000ee20008000a00 */
[----:B-1----:R-:W-:Y:S01]  /*6ba0*/  MOV R5, UR9 ;  /* 0x0000000900057c02 */ /* 0x002fe20008000f00 */
[----:B------:R-:W-:Y:S01]  /*6bb0*/  IMAD.U32 R4, RZ, RZ, UR8 ;  /* 0x00000008ff047e24 */ /* 0x000fe2000f8e00ff */
[----:B-----5:R-:W-:Y:S01]  /*6bc0*/  MOV R7, UR7 ;  /* 0x0000000700077c02 */ /* 0x020fe20008000f00 */
[----:B------:R-:W-:Y:S01]  /*6bd0*/  IMAD.U32 R6, RZ, RZ, UR6 ;  /* 0x00000006ff067e24 */ /* 0x000fe2000f8e00ff */
[----:B---3--:R-:W-:Y:S01]  /*6be0*/  MOV R11, UR5 ;  /* 0x00000005000b7c02 */ /* 0x008fe20008000f00 */
[----:B------:R-:W-:Y:S02]  /*6bf0*/  IMAD.U32 R10, RZ, RZ, UR4 ;  /* 0x00000004ff0a7e24 */ /* 0x000fe4000f8e00ff */
[----:B------:R-:W-:Y:S07]  /*6c00*/  LEPC R20, `(.L_x_126) ;  /* 0x000000001014794e */ /* 0x000fee0000000000 */
[----:B--2-4-:R-:W-:Y:S05]  /*6c10*/  CALL.ABS.NOINC R14 ;  /* 0x000000000e007343 */ /* 0x014fea0003c00000 */
.L_x_126:
[----:B------:R-:W-:Y:S01]  /*6c20*/  LOP3.LUT P0, RZ, R131, 0x60, RZ, 0xc0, !PT ;  /* 0x0000006083ff7812 */ /* 0x000fe2000780c0ff */
[----:B------:R-:W-:Y:S05]  /*6c30*/  WARPSYNC.ALL ;  /* 0x0000000000007948 */ /* 0x000fea0003800000 */
[----:B------:R-:W-:Y:S01]  /*6c40*/  R2UR UR4, R2 ;  /* 0x00000000020472ca */ /* 0x000fe200000e0000 */
[----:B------:R-:W-:Y:S01]  /*6c50*/  BSSY.RECONVERGENT B0, `(.L_x_127) ;  /* 0x000011f000007945 */ /* 0x000fe20003800200 */
[----:B---3--:R-:W-:Y:S02]  /*6c60*/  F2FP.F16.E4M3.UNPACK_B R2, R32 ;  /* 0x00000020ff02723e */ /* 0x008fe400020006ff */
[-C--:B------:R-:W-:Y:S02]  /*6c70*/  F2FP.F16.E4M3.UNPACK_B R21, R33.reuse ;  /* 0x00000021ff15723e */ /* 0x080fe400020006ff */
[----:B------:R-:W-:Y:S01]  /*6c80*/  F2FP.F16.E4M3.UNPACK_B R12, R28 ;  /* 0x0000001cff0c723e */ /* 0x000fe200020006ff */
[----:B------:R-:W-:Y:S01]  /*6c90*/  HADD2.F32 R0, -RZ, R2.H0_H0 ;  /* 0x20000002ff007230 */ /* 0x000fe20000004100 */
[----:B------:R-:W-:Y:S01]  /*6ca0*/  F2FP.F16.E4M3.UNPACK_B R32, R32.H1 ;  /* 0x00000020ff20723e */ /* 0x000fe200030006ff */
[--C-:B------:R-:W-:Y:S01]  /*6cb0*/  HADD2.F32 R73, -RZ, R21.reuse.H0_H0 ;  /* 0x20000015ff497230 */ /* 0x100fe20000004100 */
[----:B------:R-:W-:Y:S01]  /*6cc0*/  F2FP.F16.E4M3.UNPACK_B R33, R33.H1 ;  /* 0x00000021ff21723e */ /* 0x000fe200030006ff */
[----:B------:R-:W-:Y:S01]  /*6cd0*/  HADD2.F32 R74, -RZ, R21.H1_H1 ;  /* 0x30000015ff4a7230 */ /* 0x000fe20000004100 */
[-C--:B------:R-:W-:Y:S01]  /*6ce0*/  F2FP.F16.E4M3.UNPACK_B R20, R34.reuse ;  /* 0x00000022ff14723e */ /* 0x080fe200020006ff */
[--C-:B------:R-:W-:Y:S01]  /*6cf0*/  HADD2.F32 R3, -RZ, R32.reuse.H0_H0 ;  /* 0x20000020ff037230 */ /* 0x100fe20000004100 */
[----:B------:R-:W-:Y:S01]  /*6d00*/  F2FP.F16.E4M3.UNPACK_B R15, R34.H1 ;  /* 0x00000022ff0f723e */ /* 0x000fe200030006ff */
[----:B------:R-:W-:Y:S01]  /*6d10*/  HADD2.F32 R72, -RZ, R32.H1_H1 ;  /* 0x30000020ff487230 */ /* 0x000fe20000004100 */
[-C--:B------:R-:W-:Y:S01]  /*6d20*/  F2FP.F16.E4M3.UNPACK_B R14, R35.reuse ;  /* 0x00000023ff0e723e */ /* 0x080fe200020006ff */
[--C-:B------:R-:W-:Y:S01]  /*6d30*/  HADD2.F32 R75, -RZ, R33.reuse.H0_H0 ;  /* 0x20000021ff4b7230 */ /* 0x100fe20000004100 */
[----:B------:R-:W-:Y:S01]  /*6d40*/  F2FP.F16.E4M3.UNPACK_B R13, R35.H1 ;  /* 0x00000023ff0d723e */ /* 0x000fe200030006ff */
[----:B------:R-:W-:Y:S01]  /*6d50*/  HADD2.F32 R76, -RZ, R33.H1_H1 ;  /* 0x30000021ff4c7230 */ /* 0x000fe20000004100 */
[----:B------:R-:W-:Y:S01]  /*6d60*/  F2FP.F16.E4M3.UNPACK_B R28, R28.H1 ;  /* 0x0000001cff1c723e */ /* 0x000fe200030006ff */
[--C-:B------:R-:W-:Y:S01]  /*6d70*/  HADD2.F32 R77, -RZ, R20.reuse.H0_H0 ;  /* 0x20000014ff4d7230 */ /* 0x100fe20000004100 */
[-C--:B------:R-:W-:Y:S01]  /*6d80*/  F2FP.F16.E4M3.UNPACK_B R11, R29.reuse ;  /* 0x0000001dff0b723e */ /* 0x080fe200020006ff */
        /* <DEDUP_REMOVED lines=43> */
[----:B------:R-:W-:Y:S01]  /*7040*/  IADD3 R143, PT, PT, R143, 0x1a0, RZ ;  /* 0x000001a08f8f7810 */ /* 0x000fe20007ffe0ff */
[----:B------:R-:W-:Y:S01]  /*7050*/  HADD2.F32 R100, -RZ, R6.H1_H1 ;  /* 0x30000006ff647230 */ /* 0x000fe20000004100 */
[----:B------:R-:W-:Y:S01]  /*7060*/  IADD3 R68, PT, PT, R68, 0x1, RZ ;  /* 0x0000000144447810 */ /* 0x000fe20007ffe0ff */
[--C-:B------:R-:W-:Y:S01]  /*7070*/  HADD2.F32 R101, -RZ, R5.reuse.H0_H0 ;  /* 0x20000005ff657230 */ /* 0x100fe20000004100 */
[----:B------:R-:W-:Y:S01]  /*7080*/  LOP3.LUT R143, R143, 0xfefffff8, RZ, 0xc0, !PT ;  /* 0xfefffff88f8f7812 */ /* 0x000fe200078ec0ff */
[----:B------:R-:W-:Y:S02]  /*7090*/  HADD2.F32 R102, -RZ, R5.H1_H1 ;  /* 0x30000005ff667230 */ /* 0x000fe40000004100 */
[--C-:B------:R-:W-:Y:S02]  /*70a0*/  HADD2.F32 R103, -RZ, R4.reuse.H0_H0 ;  /* 0x20000004ff677230 */ /* 0x100fe40000004100 */
[----:B------:R-:W-:Y:S02]  /*70b0*/  HADD2.F32 R104, -RZ, R4.H1_H1 ;  /* 0x30000004ff687230 */ /* 0x000fe40000004100 */
[----:B------:R-:W1:Y:S01]  /*70c0*/  LDTM.x64 R4, tmem[UR4] ;  /* 0x00000004000479ee */ /* 0x000e620008340000 */
[----:B------:R-:W-:Y:S01]  /*70d0*/  NOP ;  /* 0x0000000000007918 */ /* 0x000fe20000000000 */
[----:B-1----:R1:W-:Y:S01]  /*70e0*/  SYNCS.ARRIVE.TRANS64.RED.A1T0 RZ, [R143+URZ], RZ ;  /* 0x000000ff8fff79a7 */ /* 0x0023e200081004ff */
[----:B------:R-:W-:Y:S02]  /*70f0*/  HADD2.F32 R2, -RZ, R2.H1_H1 ;  /* 0x30000002ff027230 */ /* 0x000fe40000004100 */
[--C-:B------:R-:W-:Y:S02]  /*7100*/  HADD2.F32 R105, -RZ, R106.reuse.H0_H0 ;  /* 0x2000006aff697230 */ /* 0x100fe40000004100 */
        /* <DEDUP_REMOVED lines=9> */
[C---:B----4-:R-:W-:Y:S01]  /*71a0*/  FMUL R4, R70.reuse, R4 ;  /* 0x0000000446047220 */ /* 0x050fe20000400000 */
[C---:B------:R-:W-:Y:S01]  /*71b0*/  FMUL R5, R70.reuse, R5 ;  /* 0x0000000546057220 */ /* 0x040fe20000400000 */
[C---:B------:R-:W-:Y:S01]  /*71c0*/  FMUL R8, R70.reuse, R8 ;  /* 0x0000000846087220 */ /* 0x040fe20000400000 */
[C---:B------:R-:W-:Y:S01]  /*71d0*/  FMUL R9, R70.reuse, R9 ;  /* 0x0000000946097220 */ /* 0x040fe20000400000 */
[C---:B------:R-:W-:Y:S01]  /*71e0*/  FFMA R4, R71.reuse, R0, R4 ;  /* 0x0000000047047223 */ /* 0x040fe20000000004 */
[C---:B------:R-:W-:Y:S01]  /*71f0*/  FFMA R5, R71.reuse, R2, R5 ;  /* 0x0000000247057223 */ /* 0x040fe20000000005 */
[C---:B------:R-:W-:Y:S01]  /*7200*/  FMUL R12, R70.reuse, R12 ;  /* 0x0000000c460c7220 */ /* 0x040fe20000400000 */
[C---:B------:R-:W-:Y:S01]  /*7210*/  FMUL R13, R70.reuse, R13 ;  /* 0x0000000d460d7220 */ /* 0x040fe20000400000 */
[C---:B------:R-:W-:Y:S01]  /*7220*/  FMUL R0, R70.reuse, R16 ;  /* 0x0000001046007220 */ /* 0x040fe20000400000 */
[C---:B------:R-:W-:Y:S01]  /*7230*/  FMUL R2, R70.reuse, R17 ;  /* 0x0000001146027220 */ /* 0x040fe20000400000 */
[C---:B------:R-:W-:Y:S01]  /*7240*/  FMUL R17, R70.reuse, R24 ;  /* 0x0000001846117220 */ /* 0x040fe20000400000 */
[--C-:B------:R-:W-:Y:S02]  /*7250*/  HADD2.F32 R125, -RZ, R126.reuse.H0_H0 ;  /* 0x2000007eff7d7230 */ /* 0x100fe40000004100 */
[C---:B------:R-:W-:Y:S01]  /*7260*/  FMUL R6, R70.reuse, R6 ;  /* 0x0000000646067220 */ /* 0x040fe20000400000 */
[----:B------:R-:W-:Y:S02]  /*7270*/  HADD2.F32 R126, -RZ, R126.H1_H1 ;  /* 0x3000007eff7e7230 */ /* 0x000fe40000004100 */
[C---:B------:R-:W-:Y:S01]  /*7280*/  FMUL R7, R70.reuse, R7 ;  /* 0x0000000746077220 */ /* 0x040fe20000400000 */
[C---:B------:R-:W-:Y:S01]  /*7290*/  FMUL R10, R70.reuse, R10 ;  /* 0x0000000a460a7220 */ /* 0x040fe20000400000 */
[C---:B------:R-:W-:Y:S01]  /*72a0*/  FFMA R6, R71.reuse, R3, R6 ;  /* 0x0000000347067223 */ /* 0x040fe20000000006 */
[C---:B------:R-:W-:Y:S01]  /*72b0*/  FMUL R11, R70.reuse, R11 ;  /* 0x0000000b460b7220 */ /* 0x040fe20000400000 */
[C---:B------:R-:W-:Y:S01]  /*72c0*/  FFMA R7, R71.reuse, R72, R7 ;  /* 0x0000004847077223 */ /* 0x040fe20000000007 */
[C---:B------:R-:W-:Y:S01]  /*72d0*/  FFMA R8, R71.reuse, R73, R8 ;  /* 0x0000004947087223 */ /* 0x040fe20000000008 */
[C---:B------:R-:W-:Y:S01]  /*72e0*/  FFMA R9, R71.reuse, R74, R9 ;  /* 0x0000004a47097223 */ /* 0x040fe20000000009 */
[C---:B------:R-:W-:Y:S01]  /*72f0*/  FFMA R10, R71.reuse, R75, R10 ;  /* 0x0000004b470a7223 */ /* 0x040fe2000000000a */
[C---:B------:R-:W-:Y:S01]  /*7300*/  FFMA R11, R71.reuse, R76, R11 ;  /* 0x0000004c470b7223 */ /* 0x040fe2000000000b */
[C---:B------:R-:W-:Y:S01]  /*7310*/  FFMA R12, R71.reuse, R77, R12 ;  /* 0x0000004d470c7223 */ /* 0x040fe2000000000c */
[----:B------:R-:W-:Y:S01]  /*7320*/  FFMA R13, R71, R78, R13 ;  /* 0x0000004e470d7223 */ /* 0x000fe2000000000d */
[----:B------:R-:W-:Y:S01]  /*7330*/  F2FP.SATFINITE.E4M3.F32.PACK_AB_MERGE_C R76, R7, R6, RZ ;  /* 0x00000006074c723e */ /* 0x000fe200048070ff */
[--C-:B------:R-:W-:Y:S02]  /*7340*/  HADD2.F32 R74, -RZ, R129.reuse.H0_H0 ;  /* 0x20000081ff4a7230 */ /* 0x100fe40000004100 */
[C---:B------:R-:W-:Y:S01]  /*7350*/  FMUL R7, R70.reuse, R20 ;  /* 0x0000001446077220 */ /* 0x040fe20000400000 */
[----:B------:R-:W-:Y:S01]  /*7360*/  HADD2.F32 R75, -RZ, R129.H1_H1 ;  /* 0x30000081ff4b7230 */ /* 0x000fe20000004100 */
[----:B------:R-:W-:Y:S01]  /*7370*/  F2FP.SATFINITE.E4M3.F32.PACK_AB_MERGE_C R129, R11, R10, RZ ;  /* 0x0000000a0b81723e */ /* 0x000fe200048070ff */
        /* <DEDUP_REMOVED lines=12> */
[----:B------:R-:W-:Y:S01]  /*7440*/  FFMA R3, R71, R83, R3 ;  /* 0x0000005347037223 */ /* 0x000fe20000000003 */
[C---:B------:R-:W-:Y:S01]  /*7450*/  FMUL R25, R70.reuse, R32 ;  /* 0x0000002046197220 */ /* 0x040fe20000400000 */
[----:B------:R-:W-:Y:S01]  /*7460*/  F2FP.SATFINITE.E4M3.F32.PACK_AB_MERGE_C R14, R15, R14, RZ ;  /* 0x0000000e0f0e723e */ /* 0x000fe200048070ff */
[C---:B------:R-:W-:Y:S01]  /*7470*/  FMUL R6, R70.reuse, R19 ;  /* 0x0000001346067220 */ /* 0x040fe20000400000 */
[C---:B------:R-:W-:Y:S01]  /*7480*/  FMUL R11, R70.reuse, R22 ;  /* 0x00000016460b7220 */ /* 0x040fe20000400000 */
[C---:B------:R-:W-:Y:S01]  /*7490*/  FMUL R22, R70.reuse, R29 ;  /* 0x0000001d46167220 */ /* 0x040fe20000400000 */
[C---:B------:R-:W-:Y:S01]  /*74a0*/  FMUL R29, R70.reuse, R36 ;  /* 0x00000024461d7220 */ /* 0x040fe20000400000 */
[C---:B------:R-:W-:Y:S01]  /*74b0*/  FFMA R6, R71.reuse, R84, R6 ;  /* 0x0000005447067223 */ /* 0x040fe20000000006 */
[C---:B------:R-:W-:Y:S01]  /*74c0*/  FFMA R7, R71.reuse, R85, R7 ;  /* 0x0000005547077223 */ /* 0x040fe20000000007 */
[C---:B------:R-:W-:Y:S01]  /*74d0*/  FFMA R10, R71.reuse, R86, R10 ;  /* 0x00000056470a7223 */ /* 0x040fe2000000000a */
[C---:B------:R-:W-:Y:S01]  /*74e0*/  FFMA R11, R71.reuse, R87, R11 ;  /* 0x00000057470b7223 */ /* 0x040fe2000000000b */
[----:B------:R-:W-:Y:S01]  /*74f0*/  FMUL R16, R70, R23 ;  /* 0x0000001746107220 */ /* 0x000fe20000400000 */
[----:B------:R-:W-:Y:S01]  /*7500*/  F2FP.SATFINITE.E4M3.F32.PACK_AB_MERGE_C R3, R6, R3, RZ ;  /* 0x000000030603723e */ /* 0x000fe200048070ff */
        /* <DEDUP_REMOVED lines=10> */
[----:B------:R-:W-:Y:S01]  /*75b0*/  FMUL R30, R70, R37 ;  /* 0x00000025461e7220 */ /* 0x000fe20000400000 */
[----:B------:R-:W-:Y:S01]  /*75c0*/  F2FP.SATFINITE.E4M3.F32.PACK_AB_MERGE_C R16, R10, R7, R16 ;  /* 0x000000070a10723e */ /* 0x000fe20004807010 */
        /* <DEDUP_REMOVED lines=23> */
[----:B------:R-:W-:Y:S01]  /*7740*/  FFMA R31, R71, R103, R31 ;  /* 0x00000067471f7223 */ /* 0x000fe2000000001f */
[----:B------:R-:W-:Y:S01]  /*7750*/  FMUL R45, R70, R52 ;  /* 0x00000034462d7220 */ /* 0x000fe20000400000 */
[----:B------:R-:W-:Y:S01]  /*7760*/  F2FP.SATFINITE.E4M3.F32.PACK_AB_MERGE_C R19, R28, R27, RZ ;  /* 0x0000001b1c13723e */ /* 0x000fe200048070ff */
[C---:B------:R-:W-:Y:S01]  /*7770*/  FMUL R52, R70.reuse, R59 ;  /* 0x0000003b46347220 */ /* 0x040fe20000400000 */
[C---:B------:R-:W-:Y:S01]  /*7780*/  FMUL R59, R70.reuse, R66 ;  /* 0x00000042463b7220 */ /* 0x040fe20000400000 */
[----:B------:R-:W-:Y:S01]  /*7790*/  F2FP.SATFINITE.E4M3.F32.PACK_AB_MERGE_C R66, R13, R12, R14 ;  /* 0x0000000c0d42723e */ /* 0x000fe2000480700e */
[----:B------:R-:W-:Y:S01]  /*77a0*/  FMUL R32, R70, R39 ;  /* 0x0000002746207220 */ /* 0x000fe20000400000 */
[--C-:B------:R-:W-:Y:S01]  /*77b0*/  HADD2.F32 R107, -RZ, R108.reuse.H0_H0 ;  /* 0x2000006cff6b7230 */ /* 0x100fe20000004100 */
[----:B------:R-:W-:Y:S01]  /*77c0*/  F2FP.SATFINITE.E4M3.F32.PACK_AB_MERGE_C R19, R26, R25, R19 ;  /* 0x000000191a13723e */ /* 0x000fe20004807013 */
[----:B------:R-:W-:Y:S02]  /*77d0*/  HADD2.F32 R108, -RZ, R108.H1_H1 ;  /* 0x3000006cff6c7230 */ /* 0x000fe40000004100 */
[C---:B------:R-:W-:Y:S01]  /*77e0*/  FFMA R32, R71.reuse, R104, R32 ;  /* 0x0000006847207223 */ /* 0x040fe20000000020 */
[C---:B------:R-:W-:Y:S01]  /*77f0*/  FFMA R33, R71.reuse, R105, R33 ;  /* 0x0000006947217223 */ /* 0x040fe20000000021 */
[C---:B------:R-:W-:Y:S01]  /*7800*/  FFMA R34, R71.reuse, R106, R34 ;  /* 0x0000006a47227223 */ /* 0x040fe20000000022 */
[C---:B------:R-:W-:Y:S01]  /*7810*/  FMUL R35, R70.reuse, R42 ;  /* 0x0000002a46237220 */ /* 0x040fe20000400000 */
[----:B------:R-:W-:Y:S01]  /*7820*/  FMUL R42, R70, R49 ;  /* 0x00000031462a7220 */ /* 0x000fe20000400000 */
[----:B------:R-:W-:Y:S01]  /*7830*/  F2FP.SATFINITE.E4M3.F32.PACK_AB_MERGE_C R32, R32, R31, RZ ;  /* 0x0000001f2020723e */ /* 0x000fe200048070ff */
[C---:B------:R-:W-:Y:S01]  /*7840*/  FMUL R49, R70.reuse, R56 ;  /* 0x0000003846317220 */ /* 0x040fe20000400000 */
[C---:B------:R-:W-:Y:S01]  /*7850*/  FMUL R36, R70.reuse, R43 ;  /* 0x0000002b46247220 */ /* 0x040fe20000400000 */
[--C-:B------:R-:W-:Y:S02]  /*7860*/  HADD2.F32 R111, -RZ, R112.reuse.H0_H0 ;  /* 0x20000070ff6f7230 */ /* 0x100fe40000004100 */
[C---:B------:R-:W-:Y:S01]  /*7870*/  FFMA R35, R71.reuse, R107, R35 ;  /* 0x0000006b47237223 */ /* 0x040fe20000000023 */
[----:B------:R-:W-:Y:S02]  /*7880*/  HADD2.F32 R112, -RZ, R112.H1_H1 ;  /* 0x30000070ff707230 */ /* 0x000fe40000004100 */
[C---:B------:R-:W-:Y:S01]  /*7890*/  FMUL R39, R70.reuse, R46 ;  /* 0x0000002e46277220 */ /* 0x040fe20000400000 */
[C---:B------:R-:W-:Y:S01]  /*78a0*/  FFMA R36, R71.reuse, R108, R36 ;  /* 0x0000006c47247223 */ /* 0x040fe20000000024 */
[C---:B------:R-:W-:Y:S01]  /*78b0*/  FMUL R40, R70.reuse, R47 ;  /* 0x0000002f46287220 */ /* 0x040fe20000400000 */
[C---:B------:R-:W-:Y:S01]  /*78c0*/  FFMA R37, R71.reuse, R109, R37 ;  /* 0x0000006d47257223 */ /* 0x040fe20000000025 */
[C---:B------:R-:W-:Y:S01]  /*78d0*/  FFMA R38, R71.reuse, R110, R38 ;  /* 0x0000006e47267223 */ /* 0x040fe20000000026 */
        /* <DEDUP_REMOVED lines=8> */
[C---:B------:R-:W-:Y:S01]  /*7960*/  FMUL R46, R70.reuse, R53 ;  /* 0x00000035462e7220 */ /* 0x040fe20000400000 */
[--C-:B------:R-:W-:Y:S02]  /*7970*/  HADD2.F32 R119, -RZ, R120.reuse.H0_H0 ;  /* 0x20000078ff777230 */ /* 0x100fe40000004100 */
[C---:B------:R-:W-:Y:S01]  /*7980*/  FMUL R50, R70.reuse, R57 ;  /* 0x0000003946327220 */ /* 0x040fe20000400000 */
[C---:B------:R-:W-:Y:S01]  /*7990*/  FMUL R51, R70.reuse, R58 ;  /* 0x0000003a46337220 */ /* 0x040fe20000400000 */
[C---:B------:R-:W-:Y:S01]  /*79a0*/  FMUL R53, R70.reuse, R60 ;  /* 0x0000003c46357220 */ /* 0x040fe20000400000 */
[C---:B------:R-:W-:Y:S01]  /*79b0*/  FFMA R43, R71.reuse, R115, R43 ;  /* 0x00000073472b7223 */ /* 0x040fe2000000002b */
[----:B------:R-:W-:Y:S02]  /*79c0*/  HADD2.F32 R120, -RZ, R120.H1_H1 ;  /* 0x30000078ff787230 */ /* 0x000fe40000004100 */
[C---:B------:R-:W-:Y:S01]  /*79d0*/  FMUL R47, R70.reuse, R54 ;  /* 0x00000036462f7220 */ /* 0x040fe20000400000 */
[C---:B------:R-:W-:Y:S01]  /*79e0*/  FMUL R57, R70.reuse, R64 ;  /* 0x0000004046397220 */ /* 0x040fe20000400000 */
[C---:B------:R-:W-:Y:S01]  /*79f0*/  FMUL R58, R70.reuse, R65 ;  /* 0x00000041463a7220 */ /* 0x040fe20000400000 */
[C---:B------:R-:W-:Y:S01]  /*7a00*/  FMUL R60, R70.reuse, R67 ;  /* 0x00000043463c7220 */ /* 0x040fe20000400000 */
[----:B------:R-:W-:Y:S01]  /*7a10*/  FFMA R44, R71, R116, R44 ;  /* 0x00000074472c7223 */ /* 0x000fe2000000002c */
[----:B------:R-:W-:Y:S01]  /*7a20*/  FMUL R48, R70, R55 ;  /* 0x0000003746307220 */ /* 0x000fe20000400000 */
[----:B------:R-:W-:Y:S01]  /*7a30*/  F2FP.SATFINITE.E4M3.F32.PACK_AB_MERGE_C R64, R5, R4, R76 ;  /* 0x000000040540723e */ /* 0x000fe2000480704c */
[----:B------:R-:W-:Y:S01]  /*7a40*/  FFMA R45, R71, R117, R45 ;  /* 0x00000075472d7223 */ /* 0x000fe2000000002d */
[----:B------:R-:W-:Y:S01]  /*7a50*/  F2FP.SATFINITE.E4M3.F32.PACK_AB_MERGE_C R65, R9, R8, R129 ;  /* 0x000000080941723e */ /* 0x000fe20004807081 */
[C---:B------:R-:W-:Y:S01]  /*7a60*/  FFMA R46, R71.reuse, R118, R46 ;  /* 0x00000076472e7223 */ /* 0x040fe2000000002e */
[----:B------:R-:W-:Y:S01]  /*7a70*/  F2FP.SATFINITE.E4M3.F32.PACK_AB_MERGE_C R67, R2, R0, R3 ;  /* 0x000000000243723e */ /* 0x000fe20004807003 */
[--C-:B------:R-:W-:Y:S02]  /*7a80*/  HADD2.F32 R123, -RZ, R124.reuse.H0_H0 ;  /* 0x2000007cff7b7230 */ /* 0x100fe40000004100 */
[C---:B------:R-:W-:Y:S01]  /*7a90*/  FFMA R47, R71.reuse, R119, R47 ;  /* 0x00000077472f7223 */ /* 0x040fe2000000002f */
[----:B------:R-:W-:Y:S02]  /*7aa0*/  HADD2.F32 R124, -RZ, R124.H1_H1 ;  /* 0x3000007cff7c7230 */ /* 0x000fe40000004100 */
[C---:B------:R-:W-:Y:S01]  /*7ab0*/  FFMA R48, R71.reuse, R120, R48 ;  /* 0x0000007847307223 */ /* 0x040fe20000000030 */
[----:B------:R1:W-:Y:S01]  /*7ac0*/  STS.128 [R140+UR57+0x2400], R64 ;  /* 0x002400408c007988 */ /* 0x0003e20008000c39 */
[C---:B------:R-:W-:Y:S01]  /*7ad0*/  FFMA R49, R71.reuse, R121, R49 ;  /* 0x0000007947317223 */ /* 0x040fe20000000031 */
[C---:B------:R-:W-:Y:S01]  /*7ae0*/  FFMA R50, R71.reuse, R122, R50 ;  /* 0x0000007a47327223 */ /* 0x040fe20000000032 */
[C---:B------:R-:W-:Y:S01]  /*7af0*/  FMUL R54, R70.reuse, R61 ;  /* 0x0000003d46367220 */ /* 0x040fe20000400000 */
[--C-:B------:R-:W-:Y:S02]  /*7b00*/  HADD2.F32 R127, -RZ, R128.reuse.H0_H0 ;  /* 0x20000080ff7f7230 */ /* 0x100fe40000004100 */
[C---:B------:R-:W-:Y:S01]  /*7b10*/  FFMA R51, R71.reuse, R123, R51 ;  /* 0x0000007b47337223 */ /* 0x040fe20000000033 */
[----:B------:R-:W-:Y:S02]  /*7b20*/  HADD2.F32 R128, -RZ, R128.H1_H1 ;  /* 0x30000080ff807230 */ /* 0x000fe40000004100 */
[----:B------:R-:W-:Y:S01]  /*7b30*/  FMUL R55, R70, R62 ;  /* 0x0000003e46377220 */ /* 0x000fe20000400000 */
[----:B------:R1:W-:Y:S01]  /*7b40*/  STS.128 [R150+0x2010], R16 ;  /* 0x0020101096007388 */ /* 0x0003e20000000c00 */
[----:B------:R-:W-:Y:S01]  /*7b50*/  F2FP.SATFINITE.E4M3.F32.PACK_AB_MERGE_C R35, R36, R35, RZ ;  /* 0x000000232423723e */ /* 0x000fe200048070ff */
[C---:B------:R-:W-:Y:S01]  /*7b60*/  FFMA R52, R71.reuse, R124, R52 ;  /* 0x0000007c47347223 */ /* 0x040fe20000000034 */
[----:B------:R-:W-:Y:S01]  /*7b70*/  FMUL R56, R70, R63 ;  /* 0x0000003f46387220 */ /* 0x000fe20000400000 */
[C---:B------:R-:W-:Y:S01]  /*7b80*/  FFMA R53, R71.reuse, R125, R53 ;  /* 0x0000007d47357223 */ /* 0x040fe20000000035 */
[C---:B------:R-:W-:Y:S01]  /*7b90*/  FFMA R54, R71.reuse, R126, R54 ;  /* 0x0000007e47367223 */ /* 0x040fe20000000036 */
[C---:B------:R-:W-:Y:S01]  /*7ba0*/  FFMA R55, R71.reuse, R127, R55 ;  /* 0x0000007f47377223 */ /* 0x040fe20000000037 */
[C---:B------:R-:W-:Y:S01]  /*7bb0*/  FFMA R56, R71.reuse, R128, R56 ;  /* 0x0000008047387223 */ /* 0x040fe20000000038 */
[----:B------:R-:W-:Y:S01]  /*7bc0*/  F2FP.SATFINITE.E4M3.F32.PACK_AB_MERGE_C R39, R40, R39, RZ ;  /* 0x000000272827723e */ /* 0x000fe200048070ff */
[C---:B------:R-:W-:Y:S01]  /*7bd0*/  FFMA R57, R71.reuse, R72, R57 ;  /* 0x0000004847397223 */ /* 0x040fe20000000039 */
[----:B------:R-:W-:Y:S01]  /*7be0*/  F2FP.SATFINITE.E4M3.F32.PACK_AB_MERGE_C R43, R44, R43, RZ ;  /* 0x0000002b2c2b723e */ /* 0x000fe200048070ff */
[C---:B------:R-:W-:Y:S01]  /*7bf0*/  FFMA R58, R71.reuse, R73, R58 ;  /* 0x00000049473a7223 */ /* 0x040fe2000000003a */
[C---:B------:R-:W-:Y:S01]  /*7c00*/  FFMA R59, R71.reuse, R74, R59 ;  /* 0x0000004a473b7223 */ /* 0x040fe2000000003b */
[----:B------:R-:W-:Y:S01]  /*7c10*/  F2FP.SATFINITE.E4M3.F32.PACK_AB_MERGE_C R33, R34, R33, R35 ;  /* 0x000000212221723e */ /* 0x000fe20004807023 */
[----:B------:R-:W-:Y:S01]  /*7c20*/  FFMA R60, R71, R75, R60 ;  /* 0x0000004b473c7223 */ /* 0x000fe2000000003c */
[----:B------:R-:W-:Y:S02]  /*7c30*/  F2FP.SATFINITE.E4M3.F32.PACK_AB_MERGE_C R32, R30, R29, R32 ;  /* 0x0000001d1e20723e */ /* 0x000fe40004807020 */
[----:B------:R-:W-:Y:S02]  /*7c40*/  F2FP.SATFINITE.E4M3.F32.PACK_AB_MERGE_C R34, R38, R37, R39 ;  /* 0x000000252622723e */ /* 0x000fe40004807027 */
[----:B------:R-:W-:Y:S02]  /*7c50*/  F2FP.SATFINITE.E4M3.F32.PACK_AB_MERGE_C R35, R42, R41, R43 ;  /* 0x000000292a23723e */ /* 0x000fe4000480702b */
[----:B------:R-:W-:Y:S02]  /*7c60*/  F2FP.SATFINITE.E4M3.F32.PACK_AB_MERGE_C R51, R52, R51, RZ ;  /* 0x000000333433723e */ /* 0x000fe400048070ff */
[----:B------:R-:W-:Y:S01]  /*7c70*/  F2FP.SATFINITE.E4M3.F32.PACK_AB_MERGE_C R48, R48, R47, RZ ;  /* 0x0000002f3030723e */ /* 0x000fe200048070ff */
[----:B------:R1:W-:Y:S01]  /*7c80*/  STS.128 [R149+0x2020], R32 ;  /* 0x0020202095007388 */ /* 0x0003e20000000c00 */
[----:B------:R-:W-:Y:S02]  /*7c90*/  F2FP.SATFINITE.E4M3.F32.PACK_AB_MERGE_C R55, R56, R55, RZ ;  /* 0x000000373837723e */ /* 0x000fe400048070ff */
[----:B------:R-:W-:Y:S02]  /*7ca0*/  F2FP.SATFINITE.E4M3.F32.PACK_AB_MERGE_C R59, R60, R59, RZ ;  /* 0x0000003b3c3b723e */ /* 0x000fe400048070ff */
[----:B------:R-:W-:Y:S02]  /*7cb0*/  F2FP.SATFINITE.E4M3.F32.PACK_AB_MERGE_C R49, R50, R49, R51 ;  /* 0x000000313231723e */ /* 0x000fe40004807033 */
[----:B------:R-:W-:Y:S02]  /*7cc0*/  F2FP.SATFINITE.E4M3.F32.PACK_AB_MERGE_C R48, R46, R45, R48 ;  /* 0x0000002d2e30723e */ /* 0x000fe40004807030 */
[----:B------:R-:W-:Y:S02]  /*7cd0*/  F2FP.SATFINITE.E4M3.F32.PACK_AB_MERGE_C R50, R54, R53, R55 ;  /* 0x000000353632723e */ /* 0x000fe40004807037 */
[----:B------:R-:W-:Y:S05]  /*7ce0*/  F2FP.SATFINITE.E4M3.F32.PACK_AB_MERGE_C R51, R58, R57, R59 ;  /* 0x000000393a33723e */ /* 0x000fea000480703b */
[----:B------:R1:W-:Y:S01]  /*7cf0*/  STS.128 [R148+0x2030], R48 ;  /* 0x0020303094007388 */ /* 0x0003e20000000c00 */
[----:B------:R-:W-:Y:S01]  /*7d00*/  @!PT LDS RZ, [RZ] ;  /* 0x00000000fffff984 */ /* 0x000fe20000000800 */
[----:B------:R-:W-:Y:S01]  /*7d10*/  @!PT LDS RZ, [RZ] ;  /* 0x00000000fffff984 */ /* 0x000fe20000000800 */
[----:B------:R-:W-:Y:S01]  /*7d20*/  @!PT LDS RZ, [RZ] ;  /* 0x00000000fffff984 */ /* 0x000fe20000000800 */
[----:B------:R-:W-:Y:S01]  /*7d30*/  @!PT LDS RZ, [RZ] ;  /* 0x00000000fffff984 */ /* 0x000fe20000000800 */
[----:B------:R3:W-:Y:S07]  /*7d40*/  MEMBAR.ALL.CTA ;  /* 0x0000000000007992 */ /* 0x0007ee0000008000 */
[----:B---3--:R-:W3:Y:S02]  /*7d50*/  FENCE.VIEW.ASYNC.S ;  /* 0x00000000000073c6 */ /* 0x008ee40000000000 */
[----:B---3--:R-:W-:Y:S06]  /*7d60*/  BAR.SYNC.DEFER_BLOCKING 0x1, 0x80 ;  /* 0x0042000000007b1d */ /* 0x008fec0000010000 */
[----:B------:R-:W-:Y:S05]  /*7d70*/  @P0 BRA `(.L_x_128) ;  /* 0x0000000000300947 */ /* 0x000fea0003800000 */
[----:B------:R-:W-:Y:S02]  /*7d80*/  UIADD3 UR10, UPT, UPT, UR57, 0x2400, URZ ;  /* 0x00002400390a7890 */ /* 0x000fe4000fffe0ff */
[----:B------:R-:W-:Y:S02]  /*7d90*/  UIADD3 UR8, UP0, UPT, UR62, 0x680, URZ ;  /* 0x000006803e087890 */ /* 0x000fe4000ff1e0ff */
[----:B------:R-:W-:Y:S02]  /*7da0*/  USHF.L.U32 UR5, UR51, 0x6, URZ ;  /* 0x0000000633057899 */ /* 0x000fe400080006ff */
[----:B------:R-:W-:Y:S01]  /*7db0*/  MOV R151, UR10 ;  /* 0x0000000a00977c02 */ /* 0x000fe20008000f00 */
[----:B------:R-:W-:Y:S02]  /*7dc0*/  USHF.L.U32 UR6, UR50, 0x7, URZ ;  /* 0x0000000732067899 */ /* 0x000fe400080006ff */
[----:B------:R-:W-:Y:S01]  /*7dd0*/  UIADD3.X UR9, UPT, UPT, URZ, UR63, URZ, UP0, !UPT ;  /* 0x0000003fff097290 */ /* 0x000fe200087fe4ff */
[----:B------:R-:W-:Y:S01]  /*7de0*/  R2UR UR4, R151 ;  /* 0x00000000970472ca */ /* 0x000fe200000e0000 */
[----:B------:R-:W-:Y:S11]  /*7df0*/  UMOV UR7, UR36 ;  /* 0x0000002400077c82 */ /* 0x000ff60008000000 */
[----:B------:R-:W-:Y:S01]  /*7e00*/  @!UPT UIADD3 URZ, UPT, UPT, URZ, URZ, URZ ;  /* 0x000000fffffff290 */ /* 0x000fe2000fffe0ff */
[----:B------:R3:W-:Y:S01]  /*7e10*/  UTMASTG.3D [UR4], [UR8] ;  /* 0x00000004080073b5 */ /* 0x0007e20008010000 */
[----:B------:R0:W-:Y:S01]  /*7e20*/  UTMACMDFLUSH ;  /* 0x00000000000079b7 */ /* 0x0001e20000000000 */
[----:B---3--:R-:W-:Y:S04]  /*7e30*/  DEPBAR.LE SB0, 0x0 ;  /* 0x000080000000791a */ /* 0x008fe80000000000 */
.L_x_128:
[----:B------:R-:W-:Y:S05]  /*7e40*/  BSYNC.RECONVERGENT B0 ;  /* 0x0000000000007941 */ /* 0x000fea0003800200 */
.L_x_127:
[----:B------:R-:W-:Y:S01]  /*7e50*/  BAR.SYNC.DEFER_BLOCKING 0x1, 0x80 ;  /* 0x0042000000007b1d */ /* 0x000fe20000010000 */
[----:B------:R-:W-:Y:S01]  /*7e60*/  ISETP.NE.AND P0, PT, R144, 0x2, PT ;  /* 0x000000029000780c */ /* 0x000fe20003f05270 */
[----:B------:R-:W-:Y:S01]  /*7e70*/  UISETP.NE.AND UP0, UPT, UR61, URZ, UPT ;  /* 0x000000ff3d00728c */ /* 0x000fe2000bf05270 */
[----:B------:R-:W-:Y:S01]  /*7e80*/  ISETP.NE.AND P1, PT, R68, 0x4, PT ;  /* 0x000000044400780c */ /* 0x000fe20003f25270 */
[----:B------:R-:W-:Y:S01]  /*7e90*/  UIADD3 UR51, UPT, UPT, UR42, UR48, URZ ;  /* 0x000000302a337290 */ /* 0x000fe2000fffe0ff */
[----:B------:R-:W-:Y:S01]  /*7ea0*/  SEL R2, RZ, 0x1, P0 ;  /* 0x00000001ff027807 */ /* 0x000fe20000000000 */
[----:B------:R-:W-:Y:S01]  /*7eb0*/  UIADD3 UR50, UPT, UPT, UR43, UR49, URZ ;  /* 0x000000312b327290 */ /* 0x000fe2000fffe0ff */
[----:B------:R-:W-:Y:S02]  /*7ec0*/  SEL R0, RZ, 0x1, P1 ;  /* 0x00000001ff007807 */ /* 0x000fe40000800000 */
[----:B------:R-:W-:Y:S02]  /*7ed0*/  LOP3.LUT R146, R146, R2, RZ, 0x3c, !PT ;  /* 0x0000000292927212 */ /* 0x000fe400078e3cff */
[----:B------:R-:W-:Y:S02]  /*7ee0*/  LOP3.LUT R147, R147, R0, RZ, 0x3c, !PT ;  /* 0x0000000093937212 */ /* 0x000fe400078e3cff */
[----:B------:R-:W-:Y:S02]  /*7ef0*/  SEL R144, R144, RZ, P0 ;  /* 0x000000ff90907207 */ /* 0x000fe40000000000 */
[----:B------:R-:W-:Y:S01]  /*7f00*/  SEL R68, R68, RZ, P1 ;  /* 0x000000ff44447207 */ /* 0x000fe20000800000 */
[----:B------:R-:W-:Y:S01]  /*7f10*/  UMOV UR36, UR60 ;  /* 0x0000003c00247c82 */ /* 0x000fe20008000000 */
[----:B------:R-:W-:Y:S05]  /*7f20*/  BRA.U UP0, `(.L_x_129) ;  /* 0xffffffdd00487547 */ /* 0x000fea000b83ffff */
[----:B------:R-:W-:Y:S05]  /*7f30*/  EXIT ;  /* 0x000000000000794d */ /* 0x000fea0003800000 */
.L_x_25:
[----:B--2---:R2:W3:Y:S02]  /*7f40*/  SYNCS.PHASECHK.TRANS64.TRYWAIT P0, [R0+URZ+0x1d0], R2 ;  /* 0x0001d002000075a7 */ /* 0x0044e400080011ff */
[----:B---3--:R-:W-:Y:S05]  /*7f50*/  @!P0 NANOSLEEP.SYNCS 0x989680 ;  /* 0x009896800000895d */ /* 0x008fea0003900000 */
[----:B------:R-:W3:Y:S02]  /*7f60*/  @!P0 SYNCS.PHASECHK.TRANS64 P0, [R0+URZ+0x1d0], R2 ;  /* 0x0001d002000085a7 */ /* 0x000ee400080010ff */
[----:B---3--:R-:W-:Y:S05]  /*7f70*/  @!P0 BRA `(.L_x_25) ;  /* 0xfffffffc00f08947 */ /* 0x008fea000383ffff */
[----:B------:R-:W-:Y:S05]  /*7f80*/  BRA `(.L_x_130) ;  /* 0xffffff9c005c7947 */ /* 0x000fea000383ffff */
.L_x_28:
[----:B--2---:R-:W-:-:S07]  /*7f90*/  MOV R0, UR33 ;  /* 0x0000002100007c02 */ /* 0x004fce0008000f00 */
.L_x_131:
[----:B--2---:R2:W3:Y:S02]  /*7fa0*/  SYNCS.PHASECHK.TRANS64.TRYWAIT P0, [R0+URZ+0xa0], R3 ;  /* 0x0000a003000075a7 */ /* 0x0044e400080011ff */
[----:B---3--:R-:W-:Y:S05]  /*7fb0*/  @!P0 NANOSLEEP.SYNCS 0x989680 ;  /* 0x009896800000895d */ /* 0x008fea0003900000 */
[----:B------:R-:W3:Y:S02]  /*7fc0*/  @!P0 SYNCS.PHASECHK.TRANS64 P0, [R0+URZ+0xa0], R3 ;  /* 0x0000a003000085a7 */ /* 0x000ee400080010ff */
[----:B---3--:R-:W-:Y:S05]  /*7fd0*/  @!P0 BRA `(.L_x_131) ;  /* 0xfffffffc00f08947 */ /* 0x008fea000383ffff */
[----:B------:R-:W-:Y:S05]  /*7fe0*/  BRA `(.L_x_27) ;  /* 0xffffff9c00ac7947 */ /* 0x000fea000383ffff */
.L_x_35:
[----:B-1----:R-:W-:-:S07]  /*7ff0*/  MOV R0, UR33 ;  /* 0x0000002100007c02 */ /* 0x002fce0008000f00 */
.L_x_132:
[----:B-1----:R1:W2:Y:S02]  /*8000*/  SYNCS.PHASECHK.TRANS64.TRYWAIT P0, [R0+URZ+0xa0], R3 ;  /* 0x0000a003000075a7 */ /* 0x0022a400080011ff */
[----:B--2---:R-:W-:Y:S05]  /*8010*/  @!P0 NANOSLEEP.SYNCS 0x989680 ;  /* 0x009896800000895d */ /* 0x004fea0003900000 */
[----:B------:R-:W2:Y:S02]  /*8020*/  @!P0 SYNCS.PHASECHK.TRANS64 P0, [R0+URZ+0xa0], R3 ;  /* 0x0000a003000085a7 */ /* 0x000ea400080010ff */
[----:B--2---:R-:W-:Y:S05]  /*8030*/  @!P0 BRA `(.L_x_132) ;  /* 0xfffffffc00f08947 */ /* 0x004fea000383ffff */
[----:B------:R-:W-:Y:S05]  /*8040*/  BRA `(.L_x_34) ;  /* 0xffffffa000707947 */ /* 0x000fea000383ffff */
.L_x_40:
[----:B-1----:R1:W2:Y:S02]  /*8050*/  SYNCS.PHASECHK.TRANS64.TRYWAIT P0, [R3+URZ+0x160], R0 ;  /* 0x00016000030075a7 */ /* 0x0022a400080011ff */
[----:B--2---:R-:W-:Y:S05]  /*8060*/  @!P0 NANOSLEEP.SYNCS 0x989680 ;  /* 0x009896800000895d */ /* 0x004fea0003900000 */
[----:B------:R-:W2:Y:S02]  /*8070*/  @!P0 SYNCS.PHASECHK.TRANS64 P0, [R3+URZ+0x160], R0 ;  /* 0x00016000030085a7 */ /* 0x000ea400080010ff */
[----:B--2---:R-:W-:Y:S05]  /*8080*/  @!P0 BRA `(.L_x_40) ;  /* 0xfffffffc00f08947 */ /* 0x004fea000383ffff */
[----:B------:R-:W-:Y:S05]  /*8090*/  BRA `(.L_x_133) ;  /* 0xffffffa4000c7947 */ /* 0x000fea000383ffff */
.L_x_44:
[----:B------:R-:W-:-:S07]  /*80a0*/  MOV R0, UR4 ;  /* 0x0000000400007c02 */ /* 0x000fce0008000f00 */
.L_x_134:
[----:B-1----:R1:W2:Y:S02]  /*80b0*/  SYNCS.PHASECHK.TRANS64.TRYWAIT P0, [R0+URZ], R2 ;  /* 0x00000002000075a7 */ /* 0x0022a400080011ff */
[----:B--2---:R-:W-:Y:S05]  /*80c0*/  @!P0 NANOSLEEP.SYNCS 0x989680 ;  /* 0x009896800000895d */ /* 0x004fea0003900000 */
[----:B------:R-:W2:Y:S02]  /*80d0*/  @!P0 SYNCS.PHASECHK.TRANS64 P0, [R0+URZ], R2 ;  /* 0x00000002000085a7 */ /* 0x000ea400080010ff */
[----:B--2---:R-:W-:Y:S05]  /*80e0*/  @!P0 BRA `(.L_x_134) ;  /* 0xfffffffc00f08947 */ /* 0x004fea000383ffff */
[----:B------:R-:W-:Y:S05]  /*80f0*/  BRA `(.L_x_135) ;  /* 0xffffffa800907947 */ /* 0x000fea000383ffff */
.L_x_45:
[----:B------:R-:W-:-:S07]  /*8100*/  MOV R0, UR4 ;  /* 0x0000000400007c02 */ /* 0x000fce0008000f00 */
.L_x_136:
[----:B-1----:R1:W2:Y:S02]  /*8110*/  SYNCS.PHASECHK.TRANS64.TRYWAIT P0, [R0+URZ], R3 ;  /* 0x00000003000075a7 */ /* 0x0022a400080011ff */
[----:B--2---:R-:W-:Y:S05]  /*8120*/  @!P0 NANOSLEEP.SYNCS 0x989680 ;  /* 0x009896800000895d */ /* 0x004fea0003900000 */
[----:B------:R-:W2:Y:S02]  /*8130*/  @!P0 SYNCS.PHASECHK.TRANS64 P0, [R0+URZ], R3 ;  /* 0x00000003000085a7 */ /* 0x000ea400080010ff */
[----:B--2---:R-:W-:Y:S05]  /*8140*/  @!P0 BRA `(.L_x_136) ;  /* 0xfffffffc00f08947 */ /* 0x004fea000383ffff */
[----:B------:R-:W-:Y:S05]  /*8150*/  BRA `(.L_x_137) ;  /* 0xffffffa8009c7947 */ /* 0x000fea000383ffff */
.L_x_46:
[----:B------:R-:W-:-:S07]  /*8160*/  MOV R0, UR4 ;  /* 0x0000000400007c02 */ /* 0x000fce0008000f00 */
.L_x_138:
[----:B-1----:R1:W2:Y:S02]  /*8170*/  SYNCS.PHASECHK.TRANS64.TRYWAIT P0, [R0+URZ], R3 ;  /* 0x00000003000075a7 */ /* 0x0022a400080011ff */
[----:B--2---:R-:W-:Y:S05]  /*8180*/  @!P0 NANOSLEEP.SYNCS 0x989680 ;  /* 0x009896800000895d */ /* 0x004fea0003900000 */
[----:B------:R-:W2:Y:S02]  /*8190*/  @!P0 SYNCS.PHASECHK.TRANS64 P0, [R0+URZ], R3 ;  /* 0x00000003000085a7 */ /* 0x000ea400080010ff */
[----:B--2---:R-:W-:Y:S05]  /*81a0*/  @!P0 BRA `(.L_x_138) ;  /* 0xfffffffc00f08947 */ /* 0x004fea000383ffff */
[----:B------:R-:W-:Y:S05]  /*81b0*/  BRA `(.L_x_139) ;  /* 0xffffffa800a87947 */ /* 0x000fea000383ffff */
.L_x_47:
[----:B------:R-:W-:-:S07]  /*81c0*/  MOV R0, UR4 ;  /* 0x0000000400007c02 */ /* 0x000fce0008000f00 */
.L_x_140:
[----:B-1----:R1:W2:Y:S02]  /*81d0*/  SYNCS.PHASECHK.TRANS64.TRYWAIT P0, [R0+URZ], R3 ;  /* 0x00000003000075a7 */ /* 0x0022a400080011ff */
[----:B--2---:R-:W-:Y:S05]  /*81e0*/  @!P0 NANOSLEEP.SYNCS 0x989680 ;  /* 0x009896800000895d */ /* 0x004fea0003900000 */
[----:B------:R-:W2:Y:S02]  /*81f0*/  @!P0 SYNCS.PHASECHK.TRANS64 P0, [R0+URZ], R3 ;  /* 0x00000003000085a7 */ /* 0x000ea400080010ff */
[----:B--2---:R-:W-:Y:S05]  /*8200*/  @!P0 BRA `(.L_x_140) ;  /* 0xfffffffc00f08947 */ /* 0x004fea000383ffff */
[----:B------:R-:W-:Y:S05]  /*8210*/  BRA `(.L_x_141) ;  /* 0xffffffa800b47947 */ /* 0x000fea000383ffff */
.L_x_48:
[----:B------:R-:W-:-:S07]  /*8220*/  MOV R0, UR4 ;  /* 0x0000000400007c02 */ /* 0x000fce0008000f00 */
.L_x_142:
[----:B-1----:R1:W2:Y:S02]  /*8230*/  SYNCS.PHASECHK.TRANS64.TRYWAIT P0, [R0+URZ], R3 ;  /* 0x00000003000075a7 */ /* 0x0022a400080011ff */
[----:B--2---:R-:W-:Y:S05]  /*8240*/  @!P0 NANOSLEEP.SYNCS 0x989680 ;  /* 0x009896800000895d */ /* 0x004fea0003900000 */
[----:B------:R-:W2:Y:S02]  /*8250*/  @!P0 SYNCS.PHASECHK.TRANS64 P0, [R0+URZ], R3 ;  /* 0x00000003000085a7 */ /* 0x000ea400080010ff */
[----:B--2---:R-:W-:Y:S05]  /*8260*/  @!P0 BRA `(.L_x_142) ;  /* 0xfffffffc00f08947 */ /* 0x004fea000383ffff */
[----:B------:R-:W-:Y:S05]  /*8270*/  BRA `(.L_x_143) ;  /* 0xffffffa800c07947 */ /* 0x000fea000383ffff */
.L_x_49:
[----:B------:R-:W-:-:S07]  /*8280*/  MOV R0, UR4 ;  /* 0x0000000400007c02 */ /* 0x000fce0008000f00 */
.L_x_144:
[----:B-1----:R1:W2:Y:S02]  /*8290*/  SYNCS.PHASECHK.TRANS64.TRYWAIT P0, [R0+URZ], R3 ;  /* 0x00000003000075a7 */ /* 0x0022a400080011ff */
[----:B--2---:R-:W-:Y:S05]  /*82a0*/  @!P0 NANOSLEEP.SYNCS 0x989680 ;  /* 0x009896800000895d */ /* 0x004fea0003900000 */
[----:B------:R-:W2:Y:S02]  /*82b0*/  @!P0 SYNCS.PHASECHK.TRANS64 P0, [R0+URZ], R3 ;  /* 0x00000003000085a7 */ /* 0x000ea400080010ff */
[----:B--2---:R-:W-:Y:S05]  /*82c0*/  @!P0 BRA `(.L_x_144) ;  /* 0xfffffffc00f08947 */ /* 0x004fea000383ffff */
[----:B------:R-:W-:Y:S05]  /*82d0*/  BRA `(.L_x_145) ;  /* 0xffffffa800cc7947 */ /* 0x000fea000383ffff */
.L_x_50:
[----:B------:R-:W-:-:S07]  /*82e0*/  MOV R0, UR4 ;  /* 0x0000000400007c02 */ /* 0x000fce0008000f00 */
.L_x_146:
[----:B-1----:R1:W2:Y:S02]  /*82f0*/  SYNCS.PHASECHK.TRANS64.TRYWAIT P0, [R0+URZ], R3 ;  /* 0x00000003000075a7 */ /* 0x0022a400080011ff */
[----:B--2---:R-:W-:Y:S05]  /*8300*/  @!P0 NANOSLEEP.SYNCS 0x989680 ;  /* 0x009896800000895d */ /* 0x004fea0003900000 */
[----:B------:R-:W2:Y:S02]  /*8310*/  @!P0 SYNCS.PHASECHK.TRANS64 P0, [R0+URZ], R3 ;  /* 0x00000003000085a7 */ /* 0x000ea400080010ff */
[----:B--2---:R-:W-:Y:S05]  /*8320*/  @!P0 BRA `(.L_x_146) ;  /* 0xfffffffc00f08947 */ /* 0x004fea000383ffff */
[----:B------:R-:W-:Y:S05]  /*8330*/  BRA `(.L_x_147) ;  /* 0xffffffa800d87947 */ /* 0x000fea000383ffff */
.L_x_51:
[----:B------:R-:W-:-:S07]  /*8340*/  MOV R0, UR4 ;  /* 0x0000000400007c02 */ /* 0x000fce0008000f00 */
.L_x_148:
[----:B-1----:R1:W2:Y:S02]  /*8350*/  SYNCS.PHASECHK.TRANS64.TRYWAIT P0, [R0+URZ], R3 ;  /* 0x00000003000075a7 */ /* 0x0022a400080011ff */
[----:B--2---:R-:W-:Y:S05]  /*8360*/  @!P0 NANOSLEEP.SYNCS 0x989680 ;  /* 0x009896800000895d */ /* 0x004fea0003900000 */
[----:B------:R-:W2:Y:S02]  /*8370*/  @!P0 SYNCS.PHASECHK.TRANS64 P0, [R0+URZ], R3 ;  /* 0x00000003000085a7 */ /* 0x000ea400080010ff */
[----:B--2---:R-:W-:Y:S05]  /*8380*/  @!P0 BRA `(.L_x_148) ;  /* 0xfffffffc00f08947 */ /* 0x004fea000383ffff */
[----:B------:R-:W-:Y:S05]  /*8390*/  BRA `(.L_x_149) ;  /* 0xffffffa800e47947 */ /* 0x000fea000383ffff */
.L_x_52:
[----:B------:R-:W-:-:S07]  /*83a0*/  MOV R0, UR4 ;  /* 0x0000000400007c02 */ /* 0x000fce0008000f00 */
.L_x_150:
[----:B-1----:R1:W2:Y:S02]  /*83b0*/  SYNCS.PHASECHK.TRANS64.TRYWAIT P0, [R0+URZ], R3 ;  /* 0x00000003000075a7 */ /* 0x0022a400080011ff */
[----:B--2---:R-:W-:Y:S05]  /*83c0*/  @!P0 NANOSLEEP.SYNCS 0x989680 ;  /* 0x009896800000895d */ /* 0x004fea0003900000 */
[----:B------:R-:W2:Y:S02]  /*83d0*/  @!P0 SYNCS.PHASECHK.TRANS64 P0, [R0+URZ], R3 ;  /* 0x00000003000085a7 */ /* 0x000ea400080010ff */
[----:B--2---:R-:W-:Y:S05]  /*83e0*/  @!P0 BRA `(.L_x_150) ;  /* 0xfffffffc00f08947 */ /* 0x004fea000383ffff */
[----:B------:R-:W-:Y:S05]  /*83f0*/  BRA `(.L_x_151) ;  /* 0xffffffa800f07947 */ /* 0x000fea000383ffff */
.L_x_53:
[----:B------:R-:W-:-:S07]  /*8400*/  MOV R0, UR4 ;  /* 0x0000000400007c02 */ /* 0x000fce0008000f00 */
.L_x_152:
[----:B-1----:R1:W2:Y:S02]  /*8410*/  SYNCS.PHASECHK.TRANS64.TRYWAIT P0, [R0+URZ], R3 ;  /* 0x00000003000075a7 */ /* 0x0022a400080011ff */
[----:B--2---:R-:W-:Y:S05]  /*8420*/  @!P0 NANOSLEEP.SYNCS 0x989680 ;  /* 0x009896800000895d */ /* 0x004fea0003900000 */
[----:B------:R-:W2:Y:S02]  /*8430*/  @!P0 SYNCS.PHASECHK.TRANS64 P0, [R0+URZ], R3 ;  /* 0x00000003000085a7 */ /* 0x000ea400080010ff */
[----:B--2---:R-:W-:Y:S05]  /*8440*/  @!P0 BRA `(.L_x_152) ;  /* 0xfffffffc00f08947 */ /* 0x004fea000383ffff */
[----:B------:R-:W-:Y:S05]  /*8450*/  BRA `(.L_x_153) ;  /* 0xffffffa800fc7947 */ /* 0x000fea000383ffff */
.L_x_54:
[----:B------:R-:W-:-:S07]  /*8460*/  MOV R0, UR4 ;  /* 0x0000000400007c02 */ /* 0x000fce0008000f00 */
.L_x_154:
[----:B-1----:R1:W2:Y:S02]  /*8470*/  SYNCS.PHASECHK.TRANS64.TRYWAIT P0, [R0+URZ], R3 ;  /* 0x00000003000075a7 */ /* 0x0022a400080011ff */
[----:B--2---:R-:W-:Y:S05]  /*8480*/  @!P0 NANOSLEEP.SYNCS 0x989680 ;  /* 0x009896800000895d */ /* 0x004fea0003900000 */
[----:B------:R-:W2:Y:S02]  /*8490*/  @!P0 SYNCS.PHASECHK.TRANS64 P0, [R0+URZ], R3 ;  /* 0x00000003000085a7 */ /* 0x000ea400080010ff */
[----:B--2---:R-:W-:Y:S05]  /*84a0*/  @!P0 BRA `(.L_x_154) ;  /* 0xfffffffc00f08947 */ /* 0x004fea000383ffff */
[----:B------:R-:W-:Y:S05]  /*84b0*/  BRA `(.L_x_155) ;  /* 0xffffffac00087947 */ /* 0x000fea000383ffff */
.L_x_55:
[----:B------:R-:W-:-:S07]  /*84c0*/  MOV R0, UR4 ;  /* 0x0000000400007c02 */ /* 0x000fce0008000f00 */
.L_x_156:
[----:B-1----:R1:W2:Y:S02]  /*84d0*/  SYNCS.PHASECHK.TRANS64.TRYWAIT P0, [R0+URZ], R3 ;  /* 0x00000003000075a7 */ /* 0x0022a400080011ff */
[----:B--2---:R-:W-:Y:S05]  /*84e0*/  @!P0 NANOSLEEP.SYNCS 0x989680 ;  /* 0x009896800000895d */ /* 0x004fea0003900000 */
[----:B------:R-:W2:Y:S02]  /*84f0*/  @!P0 SYNCS.PHASECHK.TRANS64 P0, [R0+URZ], R3 ;  /* 0x00000003000085a7 */ /* 0x000ea400080010ff */
[----:B--2---:R-:W-:Y:S05]  /*8500*/  @!P0 BRA `(.L_x_156) ;  /* 0xfffffffc00f08947 */ /* 0x004fea000383ffff */
[----:B------:R-:W-:Y:S05]  /*8510*/  BRA `(.L_x_157) ;  /* 0xffffffac00147947 */ /* 0x000fea000383ffff */
.L_x_56:
[----:B------:R-:W-:-:S07]  /*8520*/  MOV R0, UR4 ;  /* 0x0000000400007c02 */ /* 0x000fce0008000f00 */
.L_x_158:
[----:B-1----:R1:W2:Y:S02]  /*8530*/  SYNCS.PHASECHK.TRANS64.TRYWAIT P0, [R0+URZ], R3 ;  /* 0x00000003000075a7 */ /* 0x0022a400080011ff */
[----:B--2---:R-:W-:Y:S05]  /*8540*/  @!P0 NANOSLEEP.SYNCS 0x989680 ;  /* 0x009896800000895d */ /* 0x004fea0003900000 */
[----:B------:R-:W2:Y:S02]  /*8550*/  @!P0 SYNCS.PHASECHK.TRANS64 P0, [R0+URZ], R3 ;  /* 0x00000003000085a7 */ /* 0x000ea400080010ff */
[----:B--2---:R-:W-:Y:S05]  /*8560*/  @!P0 BRA `(.L_x_158) ;  /* 0xfffffffc00f08947 */ /* 0x004fea000383ffff */
[----:B------:R-:W-:Y:S05]  /*8570*/  BRA `(.L_x_159) ;  /* 0xffffffac00207947 */ /* 0x000fea000383ffff */
.L_x_57:
[----:B------:R-:W-:-:S07]  /*8580*/  MOV R0, UR4 ;  /* 0x0000000400007c02 */ /* 0x000fce0008000f00 */
.L_x_160:
[----:B-1----:R1:W2:Y:S02]  /*8590*/  SYNCS.PHASECHK.TRANS64.TRYWAIT P0, [R0+URZ], R3 ;  /* 0x00000003000075a7 */ /* 0x0022a400080011ff */
[----:B--2---:R-:W-:Y:S05]  /*85a0*/  @!P0 NANOSLEEP.SYNCS 0x989680 ;  /* 0x009896800000895d */ /* 0x004fea0003900000 */
[----:B------:R-:W2:Y:S02]  /*85b0*/  @!P0 SYNCS.PHASECHK.TRANS64 P0, [R0+URZ], R3 ;  /* 0x00000003000085a7 */ /* 0x000ea400080010ff */
[----:B--2---:R-:W-:Y:S05]  /*85c0*/  @!P0 BRA `(.L_x_160) ;  /* 0xfffffffc00f08947 */ /* 0x004fea000383ffff */
[----:B------:R-:W-:Y:S05]  /*85d0*/  BRA `(.L_x_161) ;  /* 0xffffffac002c7947 */ /* 0x000fea000383ffff */
.L_x_58:
[----:B------:R-:W-:-:S07]  /*85e0*/  MOV R0, UR4 ;  /* 0x0000000400007c02 */ /* 0x000fce0008000f00 */
.L_x_162:
[----:B-1----:R1:W2:Y:S02]  /*85f0*/  SYNCS.PHASECHK.TRANS64.TRYWAIT P0, [R0+URZ], R3 ;  /* 0x00000003000075a7 */ /* 0x0022a400080011ff */
[----:B--2---:R-:W-:Y:S05]  /*8600*/  @!P0 NANOSLEEP.SYNCS 0x989680 ;  /* 0x009896800000895d */ /* 0x004fea0003900000 */
[----:B------:R-:W2:Y:S02]  /*8610*/  @!P0 SYNCS.PHASECHK.TRANS64 P0, [R0+URZ], R3 ;  /* 0x00000003000085a7 */ /* 0x000ea400080010ff */
[----:B--2---:R-:W-:Y:S05]  /*8620*/  @!P0 BRA `(.L_x_162) ;  /* 0xfffffffc00f08947 */ /* 0x004fea000383ffff */
[----:B------:R-:W-:Y:S05]  /*8630*/  BRA `(.L_x_163) ;  /* 0xffffffac00387947 */ /* 0x000fea000383ffff */
.L_x_59:
[----:B------:R-:W-:-:S07]  /*8640*/  MOV R0, UR4 ;  /* 0x0000000400007c02 */ /* 0x000fce0008000f00 */
.L_x_164:
[----:B-1----:R1:W2:Y:S02]  /*8650*/  SYNCS.PHASECHK.TRANS64.TRYWAIT P0, [R0+URZ], R3 ;  /* 0x00000003000075a7 */ /* 0x0022a400080011ff */
[----:B--2---:R-:W-:Y:S05]  /*8660*/  @!P0 NANOSLEEP.SYNCS 0x989680 ;  /* 0x009896800000895d */ /* 0x004fea0003900000 */
[----:B------:R-:W2:Y:S02]  /*8670*/  @!P0 SYNCS.PHASECHK.TRANS64 P0, [R0+URZ], R3 ;  /* 0x00000003000085a7 */ /* 0x000ea400080010ff */
[----:B--2---:R-:W-:Y:S05]  /*8680*/  @!P0 BRA `(.L_x_164) ;  /* 0xfffffffc00f08947 */ /* 0x004fea000383ffff */
[----:B------:R-:W-:Y:S05]  /*8690*/  BRA `(.L_x_165) ;  /* 0xffffffac00447947 */ /* 0x000fea000383ffff */
.L_x_60:
[----:B------:R-:W-:-:S07]  /*86a0*/  MOV R0, UR4 ;  /* 0x0000000400007c02 */ /* 0x000fce0008000f00 */
.L_x_166:
[----:B-1----:R1:W2:Y:S02]  /*86b0*/  SYNCS.PHASECHK.TRANS64.TRYWAIT P0, [R0+URZ], R3 ;  /* 0x00000003000075a7 */ /* 0x0022a400080011ff */
[----:B--2---:R-:W-:Y:S05]  /*86c0*/  @!P0 NANOSLEEP.SYNCS 0x989680 ;  /* 0x009896800000895d */ /* 0x004fea0003900000 */
[----:B------:R-:W2:Y:S02]  /*86d0*/  @!P0 SYNCS.PHASECHK.TRANS64 P0, [R0+URZ], R3 ;  /* 0x00000003000085a7 */ /* 0x000ea400080010ff */
[----:B--2---:R-:W-:Y:S05]  /*86e0*/  @!P0 BRA `(.L_x_166) ;  /* 0xfffffffc00f08947 */ /* 0x004fea000383ffff */
[----:B------:R-:W-:Y:S05]  /*86f0*/  BRA `(.L_x_167) ;  /* 0xffffffac00507947 */ /* 0x000fea000383ffff */
.L_x_61:
[----:B------:R-:W-:-:S07]  /*8700*/  MOV R0, UR4 ;  /* 0x0000000400007c02 */ /* 0x000fce0008000f00 */
.L_x_168:
[----:B-1----:R1:W2:Y:S02]  /*8710*/  SYNCS.PHASECHK.TRANS64.TRYWAIT P0, [R0+URZ], R3 ;  /* 0x00000003000075a7 */ /* 0x0022a400080011ff */
[----:B--2---:R-:W-:Y:S05]  /*8720*/  @!P0 NANOSLEEP.SYNCS 0x989680 ;  /* 0x009896800000895d */ /* 0x004fea0003900000 */
[----:B------:R-:W2:Y:S02]  /*8730*/  @!P0 SYNCS.PHASECHK.TRANS64 P0, [R0+URZ], R3 ;  /* 0x00000003000085a7 */ /* 0x000ea400080010ff */
[----:B--2---:R-:W-:Y:S05]  /*8740*/  @!P0 BRA `(.L_x_168) ;  /* 0xfffffffc00f08947 */ /* 0x004fea000383ffff */
[----:B------:R-:W-:Y:S05]  /*8750*/  BRA `(.L_x_169) ;  /* 0xffffffac005c7947 */ /* 0x000fea000383ffff */
.L_x_62:
[----:B------:R-:W-:-:S07]  /*8760*/  MOV R0, UR4 ;  /* 0x0000000400007c02 */ /* 0x000fce0008000f00 */
.L_x_170:
[----:B-1----:R1:W2:Y:S02]  /*8770*/  SYNCS.PHASECHK.TRANS64.TRYWAIT P0, [R0+URZ], R3 ;  /* 0x00000003000075a7 */ /* 0x0022a400080011ff */
[----:B--2---:R-:W-:Y:S05]  /*8780*/  @!P0 NANOSLEEP.SYNCS 0x989680 ;  /* 0x009896800000895d */ /* 0x004fea0003900000 */
[----:B------:R-:W2:Y:S02]  /*8790*/  @!P0 SYNCS.PHASECHK.TRANS64 P0, [R0+URZ], R3 ;  /* 0x00000003000085a7 */ /* 0x000ea400080010ff */
[----:B--2---:R-:W-:Y:S05]  /*87a0*/  @!P0 BRA `(.L_x_170) ;  /* 0xfffffffc00f08947 */ /* 0x004fea000383ffff */
[----:B------:R-:W-:Y:S05]  /*87b0*/  BRA `(.L_x_171) ;  /* 0xffffffac00687947 */ /* 0x000fea000383ffff */
.L_x_65:
[----:B--2---:R2:W3:Y:S02]  /*87c0*/  SYNCS.PHASECHK.TRANS64.TRYWAIT P0, [R2+URZ+0x1c0], R4 ;  /* 0x0001c004020075a7 */ /* 0x0044e400080011ff */
[----:B---3--:R-:W-:Y:S05]  /*87d0*/  @!P0 NANOSLEEP.SYNCS 0x989680 ;  /* 0x009896800000895d */ /* 0x008fea0003900000 */
[----:B------:R-:W3:Y:S02]  /*87e0*/  @!P0 SYNCS.PHASECHK.TRANS64 P0, [R2+URZ+0x1c0], R4 ;  /* 0x0001c004020085a7 */ /* 0x000ee400080010ff */
[----:B---3--:R-:W-:Y:S05]  /*87f0*/  @!P0 BRA `(.L_x_65) ;  /* 0xfffffffc00f08947 */ /* 0x008fea000383ffff */
[----:B------:R-:W-:Y:S05]  /*8800*/  BRA `(.L_x_172) ;  /* 0xffffffac00c47947 */ /* 0x000fea000383ffff */
.L_x_66:
[----:B------:R-:W-:-:S07]  /*8810*/  MOV R2, UR5 ;  /* 0x0000000500027c02 */ /* 0x000fce0008000f00 */
.L_x_173:
[----:B--2---:R2:W3:Y:S02]  /*8820*/  SYNCS.PHASECHK.TRANS64.TRYWAIT P0, [R2+URZ+0x170], R5 ;  /* 0x00017005020075a7 */ /* 0x0044e400080011ff */
[----:B---3--:R-:W-:Y:S05]  /*8830*/  @!P0 NANOSLEEP.SYNCS 0x989680 ;  /* 0x009896800000895d */ /* 0x008fea0003900000 */
[----:B------:R-:W3:Y:S02]  /*8840*/  @!P0 SYNCS.PHASECHK.TRANS64 P0, [R2+URZ+0x170], R5 ;  /* 0x00017005020085a7 */ /* 0x000ee400080010ff */
[----:B---3--:R-:W-:Y:S05]  /*8850*/  @!P0 BRA `(.L_x_173) ;  /* 0xfffffffc00f08947 */ /* 0x008fea000383ffff */
[----:B------:R-:W-:Y:S05]  /*8860*/  BRA `(.L_x_174) ;  /* 0xffffffac00d47947 */ /* 0x000fea000383ffff */
.L_x_67:
[----:B--2---:R2:W3:Y:S02]  /*8870*/  SYNCS.PHASECHK.TRANS64.TRYWAIT P1, [R2+URZ+0x160], R4 ;  /* 0x00016004020075a7 */ /* 0x0044e400080211ff */
[----:B---3--:R-:W-:Y:S05]  /*8880*/  @!P1 NANOSLEEP.SYNCS 0x989680 ;  /* 0x009896800000995d */ /* 0x008fea0003900000 */
[----:B------:R-:W3:Y:S02]  /*8890*/  @!P1 SYNCS.PHASECHK.TRANS64 P1, [R2+URZ+0x160], R4 ;  /* 0x00016004020095a7 */ /* 0x000ee400080210ff */
[----:B---3--:R-:W-:Y:S05]  /*88a0*/  @!P1 BRA `(.L_x_67) ;  /* 0xfffffffc00f09947 */ /* 0x008fea000383ffff */
[----:B------:R-:W-:Y:S05]  /*88b0*/  BRA `(.L_x_175) ;  /* 0xffffffb000047947 */ /* 0x000fea000383ffff */
.L_x_70:
[----:B------:R-:W-:-:S07]  /*88c0*/  MOV R0, UR5 ;  /* 0x0000000500007c02 */ /* 0x000fce0008000f00 */
.L_x_176:
[----:B--2---:R2:W3:Y:S02]  /*88d0*/  SYNCS.PHASECHK.TRANS64.TRYWAIT P0, [R0+URZ+0x170], R2 ;  /* 0x00017002000075a7 */ /* 0x0044e400080011ff */
[----:B---3--:R-:W-:Y:S05]  /*88e0*/  @!P0 NANOSLEEP.SYNCS 0x989680 ;  /* 0x009896800000895d */ /* 0x008fea0003900000 */
[----:B------:R-:W3:Y:S02]  /*88f0*/  @!P0 SYNCS.PHASECHK.TRANS64 P0, [R0+URZ+0x170], R2 ;  /* 0x00017002000085a7 */ /* 0x000ee400080010ff */
[----:B---3--:R-:W-:Y:S05]  /*8900*/  @!P0 BRA `(.L_x_176) ;  /* 0xfffffffc00f08947 */ /* 0x008fea000383ffff */
[----:B------:R-:W-:Y:S05]  /*8910*/  BRA `(.L_x_69) ;  /* 0xffffffb000587947 */ /* 0x000fea000383ffff */
.L_x_79:
[----:B--2---:R-:W-:-:S04]  /*8920*/  MOV R5, UR4 ;  /* 0x0000000400057c02 */ /* 0x004fc80008000f00 */
[----:B------:R2:W3:Y:S03]  /*8930*/  SYNCS.PHASECHK.TRANS64.TRYWAIT P0, [R5+URZ+0x8], R6 ;  /* 0x00000806050075a7 */ /* 0x0004e600080011ff */
[----:B---3--:R-:W-:Y:S05]  /*8940*/  @!P0 NANOSLEEP.SYNCS 0x989680 ;  /* 0x009896800000895d */ /* 0x008fea0003900000 */
[----:B------:R-:W3:Y:S02]  /*8950*/  @!P0 SYNCS.PHASECHK.TRANS64 P0, [R5+URZ+0x8], R6 ;  /* 0x00000806050085a7 */ /* 0x000ee400080010ff */
[----:B---3--:R-:W-:Y:S05]  /*8960*/  @!P0 BRA `(.L_x_79) ;  /* 0xfffffffc00ec8947 */ /* 0x008fea000383ffff */
[----:B------:R-:W-:Y:S05]  /*8970*/  BRA `(.L_x_78) ;  /* 0xffffffb4000c7947 */ /* 0x000fea000383ffff */
.L_x_81:
[----:B------:R-:W-:Y:S01]  /*8980*/  BSSY B0, `(.L_x_177) ;  /* 0x0000006000007945 */ /* 0x000fe20003800000 */
[----:B------:R-:W-:-:S07]  /*8990*/  MOV R15, 0xffffffff ;  /* 0xffffffff000f7802 */ /* 0x000fce0000000f00 */
[----:B-12--5:R-:W-:Y:S05]  /*89a0*/  WARPSYNC.COLLECTIVE R15, `(.L_x_178) ;  /* 0x000000000f0c7348 */ /* 0x026fea0003c00000 */
[----:B------:R-:W-:Y:S02]  /*89b0*/  ELECT P6, UR79, PT ;  /* 0x00000000004f782f */ /* 0x000fe400038c0000 */
[----:B------:R-:W-:Y:S01]  /*89c0*/  MOV R14, UR79 ;  /* 0x0000004f000e7c02 */ /* 0x000fe20008000f00 */
[----:B-12--5:R-:W-:Y:S10]  /*89d0*/  ENDCOLLECTIVE ;  /* 0x000000000000791b */ /* 0x026ff40003800000 */
.L_x_178:
[----:B------:R-:W-:Y:S05]  /*89e0*/  BSYNC B0 ;  /* 0x0000000000007941 */ /* 0x000fea0003800000 */
.L_x_177:
[----:B------:R-:W-:Y:S01]  /*89f0*/  PLOP3.LUT P0, PT, P6, PT, PT, 0x80, 0x8 ;  /* 0x000000000008781c */ /* 0x000fe2000370f070 */
[----:B------:R-:W-:-:S12]  /*8a00*/  BRA `(.L_x_179) ;  /* 0xffffffb400387947 */ /* 0x000fd8000383ffff */
.L_x_83:
[----:B--2---:R-:W-:-:S04]  /*8a10*/  MOV R0, UR4 ;  /* 0x0000000400007c02 */ /* 0x004fc80008000f00 */
[----:B------:R2:W3:Y:S03]  /*8a20*/  SYNCS.PHASECHK.TRANS64.TRYWAIT P0, [R0+URZ+0x8], R4 ;  /* 0x00000804000075a7 */ /* 0x0004e600080011ff */
[----:B---3--:R-:W-:Y:S05]  /*8a30*/  @!P0 NANOSLEEP.SYNCS 0x989680 ;  /* 0x009896800000895d */ /* 0x008fea0003900000 */
[----:B------:R-:W3:Y:S02]  /*8a40*/  @!P0 SYNCS.PHASECHK.TRANS64 P0, [R0+URZ+0x8], R4 ;  /* 0x00000804000085a7 */ /* 0x000ee400080010ff */
[----:B---3--:R-:W-:Y:S05]  /*8a50*/  @!P0 BRA `(.L_x_83) ;  /* 0xfffffffc00ec8947 */ /* 0x008fea000383ffff */
[----:B------:R-:W-:Y:S05]  /*8a60*/  BRA `(.L_x_82) ;  /* 0xffffffb4003c7947 */ /* 0x000fea000383ffff */
.L_x_84:
[----:B--2---:R2:W3:Y:S02]  /*8a70*/  SYNCS.PHASECHK.TRANS64.TRYWAIT P0, [R0+URZ+0x160], R4 ;  /* 0x00016004000075a7 */ /* 0x0044e400080011ff */
[----:B---3--:R-:W-:Y:S05]  /*8a80*/  @!P0 NANOSLEEP.SYNCS 0x989680 ;  /* 0x009896800000895d */ /* 0x008fea0003900000 */
[----:B------:R-:W3:Y:S02]  /*8a90*/  @!P0 SYNCS.PHASECHK.TRANS64 P0, [R0+URZ+0x160], R4 ;  /* 0x00016004000085a7 */ /* 0x000ee400080010ff */
[----:B---3--:R-:W-:Y:S05]  /*8aa0*/  @!P0 BRA `(.L_x_84) ;  /* 0xfffffffc00f08947 */ /* 0x008fea000383ffff */
[----:B------:R-:W-:Y:S05]  /*8ab0*/  BRA `(.L_x_180) ;  /* 0xffffffb800187947 */ /* 0x000fea000383ffff */
.L_x_86:
[----:B------:R-:W-:-:S07]  /*8ac0*/  MOV R0, UR8 ;  /* 0x0000000800007c02 */ /* 0x000fce0008000f00 */
.L_x_181:
[----:B--2---:R2:W3:Y:S02]  /*8ad0*/  SYNCS.PHASECHK.TRANS64.TRYWAIT P0, [R0+URZ+0x1a0], R4 ;  /* 0x0001a004000075a7 */ /* 0x0044e400080011ff */
[----:B---3--:R-:W-:Y:S05]  /*8ae0*/  @!P0 NANOSLEEP.SYNCS 0x989680 ;  /* 0x009896800000895d */ /* 0x008fea0003900000 */
[----:B------:R-:W3:Y:S02]  /*8af0*/  @!P0 SYNCS.PHASECHK.TRANS64 P0, [R0+URZ+0x1a0], R4 ;  /* 0x0001a004000085a7 */ /* 0x000ee400080010ff */
[----:B---3--:R-:W-:Y:S05]  /*8b00*/  @!P0 BRA `(.L_x_181) ;  /* 0xfffffffc00f08947 */ /* 0x008fea000383ffff */
[----:B------:R-:W-:Y:S05]  /*8b10*/  BRA `(.L_x_182) ;  /* 0xffffffb800647947 */ /* 0x000fea000383ffff */
.L_x_89:
[----:B------:R-:W-:Y:S07]  /*8b20*/  MOV R0, UR7 ;  /* 0x0000000700007c02 */ /* 0x000fee0008000f00 */
.L_x_183:
[----:B--2---:R2:W3:Y:S02]  /*8b30*/  SYNCS.PHASECHK.TRANS64.TRYWAIT P0, [R0+URZ], R4 ;  /* 0x00000004000075a7 */ /* 0x0044e400080011ff */
[----:B---3--:R-:W-:Y:S05]  /*8b40*/  @!P0 NANOSLEEP.SYNCS 0x989680 ;  /* 0x009896800000895d */ /* 0x008fea0003900000 */
[----:B------:R-:W3:Y:S02]  /*8b50*/  @!P0 SYNCS.PHASECHK.TRANS64 P0, [R0+URZ], R4 ;  /* 0x00000004000085a7 */ /* 0x000ee400080010ff */
[----:B---3--:R-:W-:Y:S05]  /*8b60*/  @!P0 BRA `(.L_x_183) ;  /* 0xfffffffc00f08947 */ /* 0x008fea000383ffff */
[----:B------:R-:W-:Y:S05]  /*8b70*/  BRA `(.L_x_88) ;  /* 0xffffffb800787947 */ /* 0x000fea000383ffff */
.L_x_93:
[----:B--2---:R-:W-:-:S07]  /*8b80*/  MOV R0, UR7 ;  /* 0x0000000700007c02 */ /* 0x004fce0008000f00 */
.L_x_184:
[----:B--2---:R2:W3:Y:S02]  /*8b90*/  SYNCS.PHASECHK.TRANS64.TRYWAIT P0, [R0+URZ], R2 ;  /* 0x00000002000075a7 */ /* 0x0044e400080011ff */
[----:B---3--:R-:W-:Y:S05]  /*8ba0*/  @!P0 NANOSLEEP.SYNCS 0x989680 ;  /* 0x009896800000895d */ /* 0x008fea0003900000 */
[----:B------:R-:W3:Y:S02]  /*8bb0*/  @!P0 SYNCS.PHASECHK.TRANS64 P0, [R0+URZ], R2 ;  /* 0x00000002000085a7 */ /* 0x000ee400080010ff */
[----:B---3--:R-:W-:Y:S05]  /*8bc0*/  @!P0 BRA `(.L_x_184) ;  /* 0xfffffffc00f08947 */ /* 0x008fea000383ffff */
[----:B------:R-:W-:Y:S05]  /*8bd0*/  BRA `(.L_x_185) ;  /* 0xffffffbc00447947 */ /* 0x000fea000383ffff */
.L_x_94:
[----:B------:R-:W-:-:S07]  /*8be0*/  MOV R0, UR7 ;  /* 0x0000000700007c02 */ /* 0x000fce0008000f00 */
.L_x_186:
[----:B-1----:R1:W2:Y:S02]  /*8bf0*/  SYNCS.PHASECHK.TRANS64.TRYWAIT P0, [R0+URZ], R3 ;  /* 0x00000003000075a7 */ /* 0x0022a400080011ff */
[----:B--2---:R-:W-:Y:S05]  /*8c00*/  @!P0 NANOSLEEP.SYNCS 0x989680 ;  /* 0x009896800000895d */ /* 0x004fea0003900000 */
[----:B------:R-:W2:Y:S02]  /*8c10*/  @!P0 SYNCS.PHASECHK.TRANS64 P0, [R0+URZ], R3 ;  /* 0x00000003000085a7 */ /* 0x000ea400080010ff */
[----:B--2---:R-:W-:Y:S05]  /*8c20*/  @!P0 BRA `(.L_x_186) ;  /* 0xfffffffc00f08947 */ /* 0x004fea000383ffff */
[----:B------:R-:W-:Y:S05]  /*8c30*/  BRA `(.L_x_187) ;  /* 0xffffffbc00507947 */ /* 0x000fea000383ffff */
.L_x_95:
[----:B------:R-:W-:-:S07]  /*8c40*/  MOV R0, UR7 ;  /* 0x0000000700007c02 */ /* 0x000fce0008000f00 */
.L_x_188:
[----:B-1----:R1:W2:Y:S02]  /*8c50*/  SYNCS.PHASECHK.TRANS64.TRYWAIT P0, [R0+URZ], R3 ;  /* 0x00000003000075a7 */ /* 0x0022a400080011ff */
[----:B--2---:R-:W-:Y:S05]  /*8c60*/  @!P0 NANOSLEEP.SYNCS 0x989680 ;  /* 0x009896800000895d */ /* 0x004fea0003900000 */
[----:B------:R-:W2:Y:S02]  /*8c70*/  @!P0 SYNCS.PHASECHK.TRANS64 P0, [R0+URZ], R3 ;  /* 0x00000003000085a7 */ /* 0x000ea400080010ff */
[----:B--2---:R-:W-:Y:S05]  /*8c80*/  @!P0 BRA `(.L_x_188) ;  /* 0xfffffffc00f08947 */ /* 0x004fea000383ffff */
[----:B------:R-:W-:Y:S05]  /*8c90*/  BRA `(.L_x_189) ;  /* 0xffffffbc005c7947 */ /* 0x000fea000383ffff */
.L_x_98:
[----:B------:R-:W-:-:S07]  /*8ca0*/  MOV R0, UR6 ;  /* 0x0000000600007c02 */ /* 0x000fce0008000f00 */
.L_x_190:
[----:B-1----:R1:W2:Y:S02]  /*8cb0*/  SYNCS.PHASECHK.TRANS64.TRYWAIT P1, [R0+URZ+0x1e0], R2 ;  /* 0x0001e002000075a7 */ /* 0x0022a400080211ff */
[----:B--2---:R-:W-:Y:S05]  /*8cc0*/  @!P1 NANOSLEEP.SYNCS 0x989680 ;  /* 0x009896800000995d */ /* 0x004fea0003900000 */
[----:B------:R-:W2:Y:S02]  /*8cd0*/  @!P1 SYNCS.PHASECHK.TRANS64 P1, [R0+URZ+0x1e0], R2 ;  /* 0x0001e002000095a7 */ /* 0x000ea400080210ff */
[----:B--2---:R-:W-:Y:S05]  /*8ce0*/  @!P1 BRA `(.L_x_190) ;  /* 0xfffffffc00f09947 */ /* 0x004fea000383ffff */
[----:B------:R-:W-:Y:S05]  /*8cf0*/  BRA `(.L_x_191) ;  /* 0xffffffbc00a87947 */ /* 0x000fea000383ffff */
.L_x_103:
[----:B---3--:R3:W4:Y:S02]  /*8d00*/  SYNCS.PHASECHK.TRANS64.TRYWAIT P0, [R7+URZ+0x160], R0 ;  /* 0x00016000070075a7 */ /* 0x00872400080011ff */
[----:B----4-:R-:W-:Y:S05]  /*8d10*/  @!P0 NANOSLEEP.SYNCS 0x989680 ;  /* 0x009896800000895d */ /* 0x010fea0003900000 */
[----:B------:R-:W4:Y:S02]  /*8d20*/  @!P0 SYNCS.PHASECHK.TRANS64 P0, [R7+URZ+0x160], R0 ;  /* 0x00016000070085a7 */ /* 0x000f2400080010ff */
[----:B----4-:R-:W-:Y:S05]  /*8d30*/  @!P0 BRA `(.L_x_103) ;  /* 0xfffffffc00f08947 */ /* 0x010fea000383ffff */
[----:B------:R-:W-:Y:S05]  /*8d40*/  BRA `(.L_x_192) ;  /* 0xffffffc000c07947 */ /* 0x000fea000383ffff */
.L_x_106:
[----:B-1----:R-:W-:Y:S07]  /*8d50*/  MOV R0, UR19 ;  /* 0x0000001300007c02 */ /* 0x002fee0008000f00 */
.L_x_193:
[----:B-1----:R1:W3:Y:S02]  /*8d60*/  SYNCS.PHASECHK.TRANS64.TRYWAIT P2, [R0+URZ+0x158], R7 ;  /* 0x00015807000075a7 */ /* 0x0022e400080411ff */
[----:B---3--:R-:W-:Y:S05]  /*8d70*/  @!P2 NANOSLEEP.SYNCS 0x989680 ;  /* 0x009896800000a95d */ /* 0x008fea0003900000 */
[----:B------:R-:W3:Y:S02]  /*8d80*/  @!P2 SYNCS.PHASECHK.TRANS64 P2, [R0+URZ+0x158], R7 ;  /* 0x000158070000a5a7 */ /* 0x000ee400080410ff */
[----:B---3--:R-:W-:Y:S05]  /*8d90*/  @!P2 BRA `(.L_x_193) ;  /* 0xfffffffc00f0a947 */ /* 0x008fea000383ffff */
[----:B------:R-:W-:Y:S05]  /*8da0*/  BRA `(.L_x_105) ;  /* 0xffffffc800087947 */ /* 0x000fea000383ffff */
.L_x_109:
[----:B-1----:R-:W-:Y:S07]  /*8db0*/  MOV R0, UR19 ;  /* 0x0000001300007c02 */ /* 0x002fee0008000f00 */
.L_x_194:
[----:B-1----:R1:W3:Y:S02]  /*8dc0*/  SYNCS.PHASECHK.TRANS64.TRYWAIT P0, [R0+URZ+0x148], R6 ;  /* 0x00014806000075a7 */ /* 0x0022e400080011ff */
[----:B---3--:R-:W-:Y:S05]  /*8dd0*/  @!P0 NANOSLEEP.SYNCS 0x989680 ;  /* 0x009896800000895d */ /* 0x008fea0003900000 */
[----:B------:R-:W3:Y:S02]  /*8de0*/  @!P0 SYNCS.PHASECHK.TRANS64 P0, [R0+URZ+0x148], R6 ;  /* 0x00014806000085a7 */ /* 0x000ee400080010ff */
[----:B---3--:R-:W-:Y:S05]  /*8df0*/  @!P0 BRA `(.L_x_194) ;  /* 0xfffffffc00f08947 */ /* 0x008fea000383ffff */
[----:B------:R-:W-:Y:S05]  /*8e00*/  BRA `(.L_x_195) ;  /* 0xffffffc800547947 */ /* 0x000fea000383ffff */
.L_x_112:
[----:B--2---:R2:W4:Y:S02]  /*8e10*/  SYNCS.PHASECHK.TRANS64.TRYWAIT P0, [R3+URZ+0x160], R0 ;  /* 0x00016000030075a7 */ /* 0x00452400080011ff */
[----:B----4-:R-:W-:Y:S05]  /*8e20*/  @!P0 NANOSLEEP.SYNCS 0x989680 ;  /* 0x009896800000895d */ /* 0x010fea0003900000 */
[----:B------:R-:W4:Y:S02]  /*8e30*/  @!P0 SYNCS.PHASECHK.TRANS64 P0, [R3+URZ+0x160], R0 ;  /* 0x00016000030085a7 */ /* 0x000f2400080010ff */
[----:B----4-:R-:W-:Y:S05]  /*8e40*/  @!P0 BRA `(.L_x_112) ;  /* 0xfffffffc00f08947 */ /* 0x010fea000383ffff */
[----:B------:R-:W-:Y:S05]  /*8e50*/  BRA `(.L_x_196) ;  /* 0xffffffcc00907947 */ /* 0x000fea000383ffff */
.L_x_123:
[----:B-1----:R-:W-:Y:S04]  /*8e60*/  MOV R0, UR57 ;  /* 0x0000003900007c02 */ /* 0x002fe80008000f00 */
[----:B------:R1:W2:Y:S03]  /*8e70*/  SYNCS.PHASECHK.TRANS64.TRYWAIT P1, [R0+URZ+0x140], R3 ;  /* 0x00014003000075a7 */ /* 0x0002a600080211ff */
[----:B--2---:R-:W-:Y:S05]  /*8e80*/  @!P1 NANOSLEEP.SYNCS 0x989680 ;  /* 0x009896800000995d */ /* 0x004fea0003900000 */
[----:B------:R-:W2:Y:S02]  /*8e90*/  @!P1 SYNCS.PHASECHK.TRANS64 P1, [R0+URZ+0x140], R3 ;  /* 0x00014003000095a7 */ /* 0x000ea400080210ff */
[----:B--2---:R-:W-:Y:S05]  /*8ea0*/  @!P1 BRA `(.L_x_123) ;  /* 0xfffffffc00ec9947 */ /* 0x004fea000383ffff */
[----:B------:R-:W-:Y:S05]  /*8eb0*/  BRA `(.L_x_122) ;  /* 0xffffffd800bc7947 */ /* 0x000fea000383ffff */
.L_x_125:
[----:B------:R1:W1:Y:S02]  /*8ec0*/  SYNCS.PHASECHK.TRANS64.TRYWAIT P1, [R143+URZ+0x180], R4 ;  /* 0x000180048f0075a7 */ /* 0x00026400080211ff */
[----:B-1----:R-:W-:Y:S05]  /*8ed0*/  @!P1 NANOSLEEP.SYNCS 0x989680 ;  /* 0x009896800000995d */ /* 0x002fea0003900000 */
[----:B------:R-:W1:Y:S02]  /*8ee0*/  @!P1 SYNCS.PHASECHK.TRANS64 P1, [R143+URZ+0x180], R4 ;  /* 0x000180048f0095a7 */ /* 0x000e6400080210ff */
[----:B-1----:R-:W-:Y:S05]  /*8ef0*/  @!P1 BRA `(.L_x_125) ;  /* 0xfffffffc00f09947 */ /* 0x002fea000383ffff */
[----:B------:R-:W-:Y:S05]  /*8f00*/  BRA `(.L_x_124) ;  /* 0xffffffdc00007947 */ /* 0x000fea000383ffff */
        .weak           $__internal_0_$__cuda_sm10x_tcgen05_guardrail_trap_col_being_dealloced_not_returned_by_alloc
        .type           $__internal_0_$__cuda_sm10x_tcgen05_guardrail_trap_col_being_dealloced_not_returned_by_alloc,@function
        .size           $__internal_0_$__cuda_sm10x_tcgen05_guardrail_trap_col_being_dealloced_not_returned_by_alloc,($__internal_1_$__cuda_sm10x_tcgen05_guardrail_trap_phase_invalid_during_alloc - $__internal_0_$__cuda_sm10x_tcgen05_guardrail_trap_col_being_dealloced_not_returned_by_alloc)
$__internal_0_$__cuda_sm10x_tcgen05_guardrail_trap_col_being_dealloced_not_returned_by_alloc:
[----:B------:R-:W-:Y:S05]  /*8f10*/  BPT.TRAP 0x1 ;  /* 0x000000040000795c */ /* 0x000fea0000300000 */
[----:B------:R-:W-:-:S04]  /*8f20*/  HFMA2 R3, -RZ, RZ, 0, 0 ;  /* 0x00000000ff037431 */ /* 0x000fc800000001ff */
[----:B------:R-:W-:Y:S05]  /*8f30*/  RET.REL.NODEC R2 `(_ZN7cutlass13device_kernelINS_4gemm6kernel13GemmUniversalIN4cute5tupleIJiiiiEEENS1_10collective13CollectiveMmaINS1_35MainloopSm100TmaUmmaWarpSpecializedILi20ELi2ELi4ENS5_IJNS4_1CILi4EEENSA_ILi2EEENSA_ILi1EEEEEEEENS5_IJNSA_ILi256EEENSA_ILi64EEESH_EEENS_12float_e4m3_tENS5_IJlSD_lEEESJ_SK_NS4_8TiledMMAINS4_8MMA_AtomIJNS4_10MMA_TraitsINS4_25SM100_MMA_F8F6F4_2x1SM_SSEJSJ_SJ_fSG_SH_NS4_17integral_constantINS4_4UMMA5MajorELSR_0EEESS_NSP_INSQ_7ScaleInELST_0EEESU_EEEEEENS4_6LayoutINS5_IJSD_SD_SD_EEENS5_IJNSA_ILi0EEESZ_SZ_EEEEENS5_IJNS4_10UnderscoreES12_S12_EEEEENS4_28SM100_TMA_2SM_LOAD_MULTICASTENS4_14ComposedLayoutINS4_7SwizzleILi2ELi4ELi3EEENS4_18smem_ptr_flag_bitsILi8EEENSX_INS5_IJNSA_ILi8EEESH_EEENS5_IJSH_SD_EEEEEEEvNS4_8identityES15_S1F_vS1G_EENS_8epilogue10collective18CollectiveEpilogueINS1I_23Sm100TmaWarpSpecializedILi1ELi1ELi64ELb0ELb0EEEJNS5_IJNSA_ILi128EEESH_SH_EEENS5_IJNSX_IS1N_SD_EENSX_ISH_SD_EEEEESJ_SK_SJ_SK_NS1I_6fusion15FusionCallbacksIS1M_NS1S_17LinearCombinationISJ_fSJ_fLNS_15FloatRoundStyleE2EEES1O_S1R_JEEENS4_5SM1004TMEM4LOAD26SM100_TMEM_LOAD_32dp32b64xENS4_13SM90_TMA_LOADES1F_NS4_39AutoVectorizingCopyWithAssumedAlignmentILi128EEENS4_14SM90_TMA_STOREES1F_S24_S24_EEEvvEEEEvNT_6ParamsE) ;  /* 0xffffff7002307950 */ /* 0x000fea0003c3ffff */
        .weak           $__internal_1_$__cuda_sm10x_tcgen05_guardrail_trap_phase_invalid_during_alloc
        .type           $__internal_1_$__cuda_sm10x_tcgen05_guardrail_trap_phase_invalid_during_alloc,@function
        .size           $__internal_1_$__cuda_sm10x_tcgen05_guardrail_trap_phase_invalid_during_alloc,($__internal_2_$__cuda_sm10x_tcgen05_guardrail_trap_unallocated_columns_being_dealloced - $__internal_1_$__cuda_sm10x_tcgen05_guardrail_trap_phase_invalid_during_alloc)
$__internal_1_$__cuda_sm10x_tcgen05_guardrail_trap_phase_invalid_during_alloc:
[----:B------:R-:W-:Y:S05]  /*8f40*/  BPT.TRAP 0x1 ;  /* 0x000000040000795c */ /* 0x000fea0000300000 */
[----:B------:R-:W-:-:S04]  /*8f50*/  MOV R5, 0x0 ;  /* 0x0000000000057802 */ /* 0x000fc80000000f00 */
[----:B------:R-:W-:Y:S05]  /*8f60*/  RET.REL.NODEC R4 `(_ZN7cutlass13device_kernelINS_4gemm6kernel13GemmUniversalIN4cute5tupleIJiiiiEEENS1_10collective13CollectiveMmaINS1_35MainloopSm100TmaUmmaWarpSpecializedILi20ELi2ELi4ENS5_IJNS4_1CILi4EEENSA_ILi2EEENSA_ILi1EEEEEEEENS5_IJNSA_ILi256EEENSA_ILi64EEESH_EEENS_12float_e4m3_tENS5_IJlSD_lEEESJ_SK_NS4_8TiledMMAINS4_8MMA_AtomIJNS4_10MMA_TraitsINS4_25SM100_MMA_F8F6F4_2x1SM_SSEJSJ_SJ_fSG_SH_NS4_17integral_constantINS4_4UMMA5MajorELSR_0EEESS_NSP_INSQ_7ScaleInELST_0EEESU_EEEEEENS4_6LayoutINS5_IJSD_SD_SD_EEENS5_IJNSA_ILi0EEESZ_SZ_EEEEENS5_IJNS4_10UnderscoreES12_S12_EEEEENS4_28SM100_TMA_2SM_LOAD_MULTICASTENS4_14ComposedLayoutINS4_7SwizzleILi2ELi4ELi3EEENS4_18smem_ptr_flag_bitsILi8EEENSX_INS5_IJNSA_ILi8EEESH_EEENS5_IJSH_SD_EEEEEEEvNS4_8identityES15_S1F_vS1G_EENS_8epilogue10collective18CollectiveEpilogueINS1I_23Sm100TmaWarpSpecializedILi1ELi1ELi64ELb0ELb0EEEJNS5_IJNSA_ILi128EEESH_SH_EEENS5_IJNSX_IS1N_SD_EENSX_ISH_SD_EEEEESJ_SK_SJ_SK_NS1I_6fusion15FusionCallbacksIS1M_NS1S_17LinearCombinationISJ_fSJ_fLNS_15FloatRoundStyleE2EEES1O_S1R_JEEENS4_5SM1004TMEM4LOAD26SM100_TMEM_LOAD_32dp32b64xENS4_13SM90_TMA_LOADES1F_NS4_39AutoVectorizingCopyWithAssumedAlignmentILi128EEENS4_14SM90_TMA_STOREES1F_S24_S24_EEEvvEEEEvNT_6ParamsE) ;  /* 0xffffff7004247950 */ /* 0x000fea0003c3ffff */
        .weak           $__internal_2_$__cuda_sm10x_tcgen05_guardrail_trap_unallocated_columns_being_dealloced
        .type           $__internal_2_$__cuda_sm10x_tcgen05_guardrail_trap_unallocated_columns_being_dealloced,@function
        .size           $__internal_2_$__cuda_sm10x_tcgen05_guardrail_trap_unallocated_columns_being_dealloced,(.L_x_198 - $__internal_2_$__cuda_sm10x_tcgen05_guardrail_trap_unallocated_columns_being_dealloced)
$__internal_2_$__cuda_sm10x_tcgen05_guardrail_trap_unallocated_columns_being_dealloced:
[----:B------:R-:W-:Y:S05]  /*8f70*/  BPT.TRAP 0x1 ;  /* 0x000000040000795c */ /* 0x000fea0000300000 */
[----:B------:R-:W-:-:S04]  /*8f80*/  HFMA2 R3, -RZ, RZ, 0, 0 ;  /* 0x00000000ff037431 */ /* 0x000fc800000001ff */
[----:B------:R-:W-:Y:S05]  /*8f90*/  RET.REL.NODEC R2 `(_ZN7cutlass13device_kernelINS_4gemm6kernel13GemmUniversalIN4cute5tupleIJiiiiEEENS1_10collective13CollectiveMmaINS1_35MainloopSm100TmaUmmaWarpSpecializedILi20ELi2ELi4ENS5_IJNS4_1CILi4EEENSA_ILi2EEENSA_ILi1EEEEEEEENS5_IJNSA_ILi256EEENSA_ILi64EEESH_EEENS_12float_e4m3_tENS5_IJlSD_lEEESJ_SK_NS4_8TiledMMAINS4_8MMA_AtomIJNS4_10MMA_TraitsINS4_25SM100_MMA_F8F6F4_2x1SM_SSEJSJ_SJ_fSG_SH_NS4_17integral_constantINS4_4UMMA5MajorELSR_0EEESS_NSP_INSQ_7ScaleInELST_0EEESU_EEEEEENS4_6LayoutINS5_IJSD_SD_SD_EEENS5_IJNSA_ILi0EEESZ_SZ_EEEEENS5_IJNS4_10UnderscoreES12_S12_EEEEENS4_28SM100_TMA_2SM_LOAD_MULTICASTENS4_14ComposedLayoutINS4_7SwizzleILi2ELi4ELi3EEENS4_18smem_ptr_flag_bitsILi8EEENSX_INS5_IJNSA_ILi8EEESH_EEENS5_IJSH_SD_EEEEEEEvNS4_8identityES15_S1F_vS1G_EENS_8epilogue10collective18CollectiveEpilogueINS1I_23Sm100TmaWarpSpecializedILi1ELi1ELi64ELb0ELb0EEEJNS5_IJNSA_ILi128EEESH_SH_EEENS5_IJNSX_IS1N_SD_EENSX_ISH_SD_EEEEESJ_SK_SJ_SK_NS1I_6fusion15FusionCallbacksIS1M_NS1S_17LinearCombinationISJ_fSJ_fLNS_15FloatRoundStyleE2EEES1O_S1R_JEEENS4_5SM1004TMEM4LOAD26SM100_TMEM_LOAD_32dp32b64xENS4_13SM90_TMA_LOADES1F_NS4_39AutoVectorizingCopyWithAssumedAlignmentILi128EEENS4_14SM90_TMA_STOREES1F_S24_S24_EEEvvEEEEvNT_6ParamsE) ;  /* 0xffffff7002187950 */ /* 0x000fea0003c3ffff */
.L_x_197:
[----:B------:R-:W-:-:S00]  /*8fa0*/  BRA `(.L_x_197) ;  /* 0xfffffffc00fc7947 */ /* 0x000fc0000383ffff */
[----:B------:R-:W-:-:S00]  /*8fb0*/  NOP ;  /* 0x0000000000007918 */ /* 0x000fc00000000000 */
        /* <DEDUP_REMOVED lines=12> */
.L_x_198:


//--------------------- .nv.global.init           --------------------------
	.section	.nv.global.init,"aw",@progbits
.nv.global.init:
	.type		$str$27,@object
	.size		$str$27,($str$28 - $str$27)
$str$27:
        /*0000*/ 	.byte	0x28, 0x61, 0x64, 0x64, 0x72, 0x65, 0x73, 0x73, 0x20, 0x26, 0x20, 0x6d, 0x61, 0x73, 0x6b, 0x29
        /*0010*/ 	.byte	0x20, 0x3d, 0x3d, 0x20, 0x30, 0x00
	.type		$str$28,@object
	.size		$str$28,($str$26 - $str$28)
$str$28:
        /*0016*/ 	.byte	0x2f, 0x74, 0x6d, 0x70, 0x2f, 0x63, 0x75, 0x74, 0x6c, 0x61, 0x73, 0x73, 0x5f, 0x73, 0x77, 0x65
        /*0026*/ 	.byte	0x65, 0x70, 0x5f, 0x73, 0x72, 0x63, 0x2f, 0x69, 0x6e, 0x63, 0x6c, 0x75, 0x64, 0x65, 0x2f, 0x63
        /*0036*/ 	.byte	0x75, 0x74, 0x65, 0x2f, 0x70, 0x6f, 0x69, 0x6e, 0x74, 0x65, 0x72, 0x5f, 0x66, 0x6c, 0x61, 0x67
        /*0046*/ 	.byte	0x67, 0x65, 0x64, 0x2e, 0x68, 0x70, 0x70, 0x00
	.type		$str$26,@object
	.size		$str$26,($str$25 - $str$26)
$str$26:
        /*004e*/ 	.byte	0x2f, 0x74, 0x6d, 0x70, 0x2f, 0x63, 0x75, 0x74, 0x6c, 0x61, 0x73, 0x73, 0x5f, 0x73, 0x77, 0x65
        /*005e*/ 	.byte	0x65, 0x70, 0x5f, 0x73, 0x72, 0x63, 0x2f, 0x69, 0x6e, 0x63, 0x6c, 0x75, 0x64, 0x65, 0x2f, 0x63
        /*006e*/ 	.byte	0x75, 0x74, 0x65, 0x2f, 0x61, 0x74, 0x6f, 0x6d, 0x2f, 0x63, 0x6f, 0x70, 0x79, 0x5f, 0x74, 0x72
        /*007e*/ 	.byte	0x61, 0x69, 0x74, 0x73, 0x5f, 0x73, 0x6d, 0x31, 0x30, 0x30, 0x2e, 0x68, 0x70, 0x70, 0x00
	.type		$str$25,@object
	.size		$str$25,(__unnamed_1 - $str$25)
$str$25:
        /*008d*/ 	.byte	0x28, 0x28, 0x75, 0x69, 0x6e, 0x74, 0x33, 0x32, 0x5f, 0x74, 0x28, 0x74, 0x68, 0x72, 0x65, 0x61
        /*009d*/ 	.byte	0x64, 0x49, 0x64, 0x78, 0x2e, 0x78, 0x29, 0x20, 0x2f, 0x20, 0x33, 0x32, 0x29, 0x20, 0x25, 0x20
        /*00ad*/ 	.byte	0x34, 0x29, 0x20, 0x3d, 0x3d, 0x20, 0x28, 0x28, 0x28, 0x74, 0x6d, 0x65, 0x6d, 0x5f, 0x61, 0x64
        /*00bd*/ 	.byte	0x64, 0x72, 0x20, 0x3e, 0x3e, 0x20, 0x31, 0x36, 0x29, 0x20, 0x2f, 0x20, 0x33, 0x32, 0x29, 0x20
        /*00cd*/ 	.byte	0x25, 0x20, 0x34, 0x29, 0x00
	.type		__unnamed_1,@object
	.size		__unnamed_1,(__unnamed_2 - __unnamed_1)
__unnamed_1:
        /*00d2*/ 	.byte	0x61, 0x75, 0x74, 0x6f, 0x20, 0x63, 0x75, 0x74, 0x65, 0x3a, 0x3a, 0x61, 0x73, 0x5f, 0x70, 0x6f
        /* <DEDUP_REMOVED lines=24> */
        /*0262*/ 	.byte	0x43, 0x3c, 0x38, 0x31, 0x39, 0x32, 0x3e, 0x3e, 0x3e, 0x3e, 0x5d, 0x00
	.type		__unnamed_2,@object
	.size		__unnamed_2,(.L_2 - __unnamed_2)
__unnamed_2:
        /* <DEDUP_REMOVED lines=42> */
        /*050e*/ 	.byte	0x3e, 0x3e, 0x3e, 0x3e, 0x5d, 0x00
.L_2:


//--------------------- .nv.shared._ZN7cutlass13device_kernelINS_4gemm6kernel13GemmUniversalIN4cute5tupleIJiiiiEEENS1_10collective13CollectiveMmaINS1_35MainloopSm100TmaUmmaWarpSpecializedILi20ELi2ELi4ENS5_IJNS4_1CILi4EEENSA_ILi2EEENSA_ILi1EEEEEEEENS5_IJNSA_ILi256EEENSA_ILi64EEESH_EEENS_12float_e4m3_tENS5_IJlSD_lEEESJ_SK_NS4_8TiledMMAINS4_8MMA_AtomIJNS4_10MMA_TraitsINS4_25SM100_MMA_F8F6F4_2x1SM_SSEJSJ_SJ_fSG_SH_NS4_17integral_constantINS4_4UMMA5MajorELSR_0EEESS_NSP_INSQ_7ScaleInELST_0EEESU_EEEEEENS4_6LayoutINS5_IJSD_SD_SD_EEENS5_IJNSA_ILi0EEESZ_SZ_EEEEENS5_IJNS4_10UnderscoreES12_S12_EEEEENS4_28SM100_TMA_2SM_LOAD_MULTICASTENS4_14ComposedLayoutINS4_7SwizzleILi2ELi4ELi3EEENS4_18smem_ptr_flag_bitsILi8EEENSX_INS5_IJNSA_ILi8EEESH_EEENS5_IJSH_SD_EEEEEEEvNS4_8identityES15_S1F_vS1G_EENS_8epilogue10collective18CollectiveEpilogueINS1I_23Sm100TmaWarpSpecializedILi1ELi1ELi64ELb0ELb0EEEJNS5_IJNSA_ILi128EEESH_SH_EEENS5_IJNSX_IS1N_SD_EENSX_ISH_SD_EEEEESJ_SK_SJ_SK_NS1I_6fusion15FusionCallbacksIS1M_NS1S_17LinearCombinationISJ_fSJ_fLNS_15FloatRoundStyleE2EEES1O_S1R_JEEENS4_5SM1004TMEM4LOAD26SM100_TMEM_LOAD_32dp32b64xENS4_13SM90_TMA_LOADES1F_NS4_39AutoVectorizingCopyWithAssumedAlignmentILi128EEENS4_14SM90_TMA_STOREES1F_S24_S24_EEEvvEEEEvNT_6ParamsE --------------------------
	.section	.nv.shared._ZN7cutlass13device_kernelINS_4gemm6kernel13GemmUniversalIN4cute5tupleIJiiiiEEENS1_10collective13CollectiveMmaINS1_35MainloopSm100TmaUmmaWarpSpecializedILi20ELi2ELi4ENS5_IJNS4_1CILi4EEENSA_ILi2EEENSA_ILi1EEEEEEEENS5_IJNSA_ILi256EEENSA_ILi64EEESH_EEENS_12float_e4m3_tENS5_IJlSD_lEEESJ_SK_NS4_8TiledMMAINS4_8MMA_AtomIJNS4_10MMA_TraitsINS4_25SM100_MMA_F8F6F4_2x1SM_SSEJSJ_SJ_fSG_SH_NS4_17integral_constantINS4_4UMMA5MajorELSR_0EEESS_NSP_INSQ_7ScaleInELST_0EEESU_EEEEEENS4_6LayoutINS5_IJSD_SD_SD_EEENS5_IJNSA_ILi0EEESZ_SZ_EEEEENS5_IJNS4_10UnderscoreES12_S12_EEEEENS4_28SM100_TMA_2SM_LOAD_MULTICASTENS4_14ComposedLayoutINS4_7SwizzleILi2ELi4ELi3EEENS4_18smem_ptr_flag_bitsILi8EEENSX_INS5_IJNSA_ILi8EEESH_EEENS5_IJSH_SD_EEEEEEEvNS4_8identityES15_S1F_vS1G_EENS_8epilogue10collective18CollectiveEpilogueINS1I_23Sm100TmaWarpSpecializedILi1ELi1ELi64ELb0ELb0EEEJNS5_IJNSA_ILi128EEESH_SH_EEENS5_IJNSX_IS1N_SD_EENSX_ISH_SD_EEEEESJ_SK_SJ_SK_NS1I_6fusion15FusionCallbacksIS1M_NS1S_17LinearCombinationISJ_fSJ_fLNS_15FloatRoundStyleE2EEES1O_S1R_JEEENS4_5SM1004TMEM4LOAD26SM100_TMEM_LOAD_32dp32b64xENS4_13SM90_TMA_LOADES1F_NS4_39AutoVectorizingCopyWithAssumedAlignmentILi128EEENS4_14SM90_TMA_STOREES1F_S24_S24_EEEvvEEEEvNT_6ParamsE,"aw",@nobits
	.sectionflags	@""
	.align	16
	.zero		1024


//--------------------- .nv.shared.reserved.0     --------------------------
	.section	.nv.shared.reserved.0,"aw",@nobits
	.weak		__nv_reservedSMEM_offset_0_alias
	.size		__nv_reservedSMEM_offset_0_alias, 0, 64
	.other		__nv_reservedSMEM_offset_0_alias,@"STO_CUDA_RESERVED_SHARED STV_DEFAULT"
__nv_reservedSMEM_offset_0_alias:
	.zero		0
.nv.shared.reserved.0:
	.zero		64
	.weak		__nv_reservedSMEM_tcgen05_partition
	.type		__nv_reservedSMEM_tcgen05_partition,@object
	.size		__nv_reservedSMEM_tcgen05_partition,(.L_0 - __nv_reservedSMEM_tcgen05_partition)
__nv_reservedSMEM_tcgen05_partition:
	.zero		32
.L_0:


//--------------------- .nv.global                --------------------------
	.section	.nv.global,"aw",@nobits
.nv.global:
	.type		_ZN40_INTERNAL_b1b69b48_4_k_cu_934d836e_179864cute1_E,@object
	.size		_ZN40_INTERNAL_b1b69b48_4_k_cu_934d836e_179864cute1_E,(_ZN40_INTERNAL_b1b69b48_4_k_cu_934d836e_179864cuda3std3__45__cpo6cbeginE - _ZN40_INTERNAL_b1b69b48_4_k_cu_934d836e_179864cute1_E)
_ZN40_INTERNAL_b1b69b48_4_k_cu_934d836e_179864cute1_E:
	.zero		1
	.type		_ZN40_INTERNAL_b1b69b48_4_k_cu_934d836e_179864cuda3std3__45__cpo6cbeginE,@object
	.size		_ZN40_INTERNAL_b1b69b48_4_k_cu_934d836e_179864cuda3std3__45__cpo6cbeginE,(_ZN40_INTERNAL_b1b69b48_4_k_cu_934d836e_179864cuda3std3__48in_placeE - _ZN40_INTERNAL_b1b69b48_4_k_cu_934d836e_179864cuda3std3__45__cpo6cbeginE)
_ZN40_INTERNAL_b1b69b48_4_k_cu_934d836e_179864cuda3std3__45__cpo6cbeginE:
	.zero		1
	.type		_ZN40_INTERNAL_b1b69b48_4_k_cu_934d836e_179864cuda3std3__48in_placeE,@object
	.size		_ZN40_INTERNAL_b1b69b48_4_k_cu_934d836e_179864cuda3std3__48in_placeE,(_ZN40_INTERNAL_b1b69b48_4_k_cu_934d836e_179864cuda3std6ranges3__45__cpo9iter_moveE - _ZN40_INTERNAL_b1b69b48_4_k_cu_934d836e_179864cuda3std3__48in_placeE)
_ZN40_INTERNAL_b1b69b48_4_k_cu_934d836e_179864cuda3std3__48in_placeE:
	.zero		1
	.type		_ZN40_INTERNAL_b1b69b48_4_k_cu_934d836e_179864cuda3std6ranges3__45__cpo9iter_moveE,@object
	.size		_ZN40_INTERNAL_b1b69b48_4_k_cu_934d836e_179864cuda3std6ranges3__45__cpo9iter_moveE,(_ZN40_INTERNAL_b1b69b48_4_k_cu_934d836e_179864cuda3std3__45__cpo5beginE - _ZN40_INTERNAL_b1b69b48_4_k_cu_934d836e_179864cuda3std6ranges3__45__cpo9iter_moveE)
_ZN40_INTERNAL_b1b69b48_4_k_cu_934d836e_179864cuda3std6ranges3__45__cpo9iter_moveE:
	.zero		1
	.type		_ZN40_INTERNAL_b1b69b48_4_k_cu_934d836e_179864cuda3std3__45__cpo5beginE,@object
	.size		_ZN40_INTERNAL_b1b69b48_4_k_cu_934d836e_179864cuda3std3__45__cpo5beginE,(_ZN40_INTERNAL_b1b69b48_4_k_cu_934d836e_179864cuda3std3__442_GLOBAL__N__b1b69b48_4_k_cu_934d836e_179866ignoreE - _ZN40_INTERNAL_b1b69b48_4_k_cu_934d836e_179864cuda3std3__45__cpo5beginE)
_ZN40_INTERNAL_b1b69b48_4_k_cu_934d836e_179864cuda3std3__45__cpo5beginE:
	.zero		1
	.type		_ZN40_INTERNAL_b1b69b48_4_k_cu_934d836e_179864cuda3std3__442_GLOBAL__N__b1b69b48_4_k_cu_934d836e_179866ignoreE,@object
	.size		_ZN40_INTERNAL_b1b69b48_4_k_cu_934d836e_179864cuda3std3__442_GLOBAL__N__b1b69b48_4_k_cu_934d836e_179866ignoreE,(_ZN40_INTERNAL_b1b69b48_4_k_cu_934d836e_179864cute7productE - _ZN40_INTERNAL_b1b69b48_4_k_cu_934d836e_179864cuda3std3__442_GLOBAL__N__b1b69b48_4_k_cu_934d836e_179866ignoreE)
_ZN40_INTERNAL_b1b69b48_4_k_cu_934d836e_179864cuda3std3__442_GLOBAL__N__b1b69b48_4_k_cu_934d836e_179866ignoreE:
	.zero		1
	.type		_ZN40_INTERNAL_b1b69b48_4_k_cu_934d836e_179864cute7productE,@object
	.size		_ZN40_INTERNAL_b1b69b48_4_k_cu_934d836e_179864cute7productE,(_ZN40_INTERNAL_b1b69b48_4_k_cu_934d836e_179864cuda3std3__45__cpo3endE - _ZN40_INTERNAL_b1b69b48_4_k_cu_934d836e_179864cute7productE)
_ZN40_INTERNAL_b1b69b48_4_k_cu_934d836e_179864cute7productE:
	.zero		1
	.type		_ZN40_INTERNAL_b1b69b48_4_k_cu_934d836e_179864cuda3std3__45__cpo3endE,@object
	.size		_ZN40_INTERNAL_b1b69b48_4_k_cu_934d836e_179864cuda3std3__45__cpo3endE,(_ZN40_INTERNAL_b1b69b48_4_k_cu_934d836e_179864cuda3std3__419piecewise_constructE - _ZN40_INTERNAL_b1b69b48_4_k_cu_934d836e_179864cuda3std3__45__cpo3endE)
_ZN40_INTERNAL_b1b69b48_4_k_cu_934d836e_179864cuda3std3__45__cpo3endE:
	.zero		1
	.type		_ZN40_INTERNAL_b1b69b48_4_k_cu_934d836e_179864cuda3std3__419piecewise_constructE,@object
	.size		_ZN40_INTERNAL_b1b69b48_4_k_cu_934d836e_179864cuda3std3__419piecewise_constructE,(_ZN40_INTERNAL_b1b69b48_4_k_cu_934d836e_179864cuda3std3__45__cpo4cendE - _ZN40_INTERNAL_b1b69b48_4_k_cu_934d836e_179864cuda3std3__419piecewise_constructE)
_ZN40_INTERNAL_b1b69b48_4_k_cu_934d836e_179864cuda3std3__419piecewise_constructE:
	.zero		1
	.type		_ZN40_INTERNAL_b1b69b48_4_k_cu_934d836e_179864cuda3std3__45__cpo4cendE,@object
	.size		_ZN40_INTERNAL_b1b69b48_4_k_cu_934d836e_179864cuda3std3__45__cpo4cendE,(_ZN40_INTERNAL_b1b69b48_4_k_cu_934d836e_179864cuda3std6ranges3__45__cpo4swapE - _ZN40_INTERNAL_b1b69b48_4_k_cu_934d836e_179864cuda3std3__45__cpo4cendE)
_ZN40_INTERNAL_b1b69b48_4_k_cu_934d836e_179864cuda3std3__45__cpo4cendE:
	.zero		1
	.type		_ZN40_INTERNAL_b1b69b48_4_k_cu_934d836e_179864cuda3std6ranges3__45__cpo4swapE,@object
	.size		_ZN40_INTERNAL_b1b69b48_4_k_cu_934d836e_179864cuda3std6ranges3__45__cpo4swapE,(.L_10 - _ZN40_INTERNAL_b1b69b48_4_k_cu_934d836e_179864cuda3std6ranges3__45__cpo4swapE)
_ZN40_INTERNAL_b1b69b48_4_k_cu_934d836e_179864cuda3std6ranges3__45__cpo4swapE:
	.zero		1
.L_10:


//--------------------- .nv.constant0._ZN7cutlass13device_kernelINS_4gemm6kernel13GemmUniversalIN4cute5tupleIJiiiiEEENS1_10collective13CollectiveMmaINS1_35MainloopSm100TmaUmmaWarpSpecializedILi20ELi2ELi4ENS5_IJNS4_1CILi4EEENSA_ILi2EEENSA_ILi1EEEEEEEENS5_IJNSA_ILi256EEENSA_ILi64EEESH_EEENS_12float_e4m3_tENS5_IJlSD_lEEESJ_SK_NS4_8TiledMMAINS4_8MMA_AtomIJNS4_10MMA_TraitsINS4_25SM100_MMA_F8F6F4_2x1SM_SSEJSJ_SJ_fSG_SH_NS4_17integral_constantINS4_4UMMA5MajorELSR_0EEESS_NSP_INSQ_7ScaleInELST_0EEESU_EEEEEENS4_6LayoutINS5_IJSD_SD_SD_EEENS5_IJNSA_ILi0EEESZ_SZ_EEEEENS5_IJNS4_10UnderscoreES12_S12_EEEEENS4_28SM100_TMA_2SM_LOAD_MULTICASTENS4_14ComposedLayoutINS4_7SwizzleILi2ELi4ELi3EEENS4_18smem_ptr_flag_bitsILi8EEENSX_INS5_IJNSA_ILi8EEESH_EEENS5_IJSH_SD_EEEEEEEvNS4_8identityES15_S1F_vS1G_EENS_8epilogue10collective18CollectiveEpilogueINS1I_23Sm100TmaWarpSpecializedILi1ELi1ELi64ELb0ELb0EEEJNS5_IJNSA_ILi128EEESH_SH_EEENS5_IJNSX_IS1N_SD_EENSX_ISH_SD_EEEEESJ_SK_SJ_SK_NS1I_6fusion15FusionCallbacksIS1M_NS1S_17LinearCombinationISJ_fSJ_fLNS_15FloatRoundStyleE2EEES1O_S1R_JEEENS4_5SM1004TMEM4LOAD26SM100_TMEM_LOAD_32dp32b64xENS4_13SM90_TMA_LOADES1F_NS4_39AutoVectorizingCopyWithAssumedAlignmentILi128EEENS4_14SM90_TMA_STOREES1F_S24_S24_EEEvvEEEEvNT_6ParamsE --------------------------
	.section	.nv.constant0._ZN7cutlass13device_kernelINS_4gemm6kernel13GemmUniversalIN4cute5tupleIJiiiiEEENS1_10collective13CollectiveMmaINS1_35MainloopSm100TmaUmmaWarpSpecializedILi20ELi2ELi4ENS5_IJNS4_1CILi4EEENSA_ILi2EEENSA_ILi1EEEEEEEENS5_IJNSA_ILi256EEENSA_ILi64EEESH_EEENS_12float_e4m3_tENS5_IJlSD_lEEESJ_SK_NS4_8TiledMMAINS4_8MMA_AtomIJNS4_10MMA_TraitsINS4_25SM100_MMA_F8F6F4_2x1SM_SSEJSJ_SJ_fSG_SH_NS4_17integral_constantINS4_4UMMA5MajorELSR_0EEESS_NSP_INSQ_7ScaleInELST_0EEESU_EEEEEENS4_6LayoutINS5_IJSD_SD_SD_EEENS5_IJNSA_ILi0EEESZ_SZ_EEEEENS5_IJNS4_10UnderscoreES12_S12_EEEEENS4_28SM100_TMA_2SM_LOAD_MULTICASTENS4_14ComposedLayoutINS4_7SwizzleILi2ELi4ELi3EEENS4_18smem_ptr_flag_bitsILi8EEENSX_INS5_IJNSA_ILi8EEESH_EEENS5_IJSH_SD_EEEEEEEvNS4_8identityES15_S1F_vS1G_EENS_8epilogue10collective18CollectiveEpilogueINS1I_23Sm100TmaWarpSpecializedILi1ELi1ELi64ELb0ELb0EEEJNS5_IJNSA_ILi128EEESH_SH_EEENS5_IJNSX_IS1N_SD_EENSX_ISH_SD_EEEEESJ_SK_SJ_SK_NS1I_6fusion15FusionCallbacksIS1M_NS1S_17LinearCombinationISJ_fSJ_fLNS_15FloatRoundStyleE2EEES1O_S1R_JEEENS4_5SM1004TMEM4LOAD26SM100_TMEM_LOAD_32dp32b64xENS4_13SM90_TMA_LOADES1F_NS4_39AutoVectorizingCopyWithAssumedAlignmentILi128EEENS4_14SM90_TMA_STOREES1F_S24_S24_EEEvvEEEEvNT_6ParamsE,"a",@progbits
	.sectionflags	@""
	.align	4
.nv.constant0._ZN7cutlass13device_kernelINS_4gemm6kernel13GemmUniversalIN4cute5tupleIJiiiiEEENS1_10collective13CollectiveMmaINS1_35MainloopSm100TmaUmmaWarpSpecializedILi20ELi2ELi4ENS5_IJNS4_1CILi4EEENSA_ILi2EEENSA_ILi1EEEEEEEENS5_IJNSA_ILi256EEENSA_ILi64EEESH_EEENS_12float_e4m3_tENS5_IJlSD_lEEESJ_SK_NS4_8TiledMMAINS4_8MMA_AtomIJNS4_10MMA_TraitsINS4_25SM100_MMA_F8F6F4_2x1SM_SSEJSJ_SJ_fSG_SH_NS4_17integral_constantINS4_4UMMA5MajorELSR_0EEESS_NSP_INSQ_7ScaleInELST_0EEESU_EEEEEENS4_6LayoutINS5_IJSD_SD_SD_EEENS5_IJNSA_ILi0EEESZ_SZ_EEEEENS5_IJNS4_10UnderscoreES12_S12_EEEEENS4_28SM100_TMA_2SM_LOAD_MULTICASTENS4_14ComposedLayoutINS4_7SwizzleILi2ELi4ELi3EEENS4_18smem_ptr_flag_bitsILi8EEENSX_INS5_IJNSA_ILi8EEESH_EEENS5_IJSH_SD_EEEEEEEvNS4_8identityES15_S1F_vS1G_EENS_8epilogue10collective18CollectiveEpilogueINS1I_23Sm100TmaWarpSpecializedILi1ELi1ELi64ELb0ELb0EEEJNS5_IJNSA_ILi128EEESH_SH_EEENS5_IJNSX_IS1N_SD_EENSX_ISH_SD_EEEEESJ_SK_SJ_SK_NS1I_6fusion15FusionCallbacksIS1M_NS1S_17LinearCombinationISJ_fSJ_fLNS_15FloatRoundStyleE2EEES1O_S1R_JEEENS4_5SM1004TMEM4LOAD26SM100_TMEM_LOAD_32dp32b64xENS4_13SM90_TMA_LOADES1F_NS4_39AutoVectorizingCopyWithAssumedAlignmentILi128EEENS4_14SM90_TMA_STOREES1F_S24_S24_EEEvvEEEEvNT_6ParamsE:
	.zero		2944


//--------------------- SYMBOLS --------------------------

	.type		.nv.reservedSmem.offset0,@object
	.size		.nv.reservedSmem.offset0,0x4
	.type		.nv.reservedSmem.cap,@object
	.size		.nv.reservedSmem.cap,0x4
	.type		__assertfail,@function
